	.target	sm_90a

	.elftype	@"ET_EXEC"


//--------------------- .note.nv.tkinfo           --------------------------
	.section	.note.nv.tkinfo,"",@"SHT_NOTE"
	.sectionflags	@"SHF_NOTE_NV_TKINFO"
	.tkinfo
        /*0018*/ 	.word	0x00000002
        /*0030*/ 	.string	""
        /*0030*/ 	.string	"ptxas"
        /*0030*/ 	.string	"Cuda compilation tools, release 13.0, V13.0.88"
        /*0030*/ 	.string	"Build cuda_13.0.r13.0/compiler.36424714_0"
        /*0030*/ 	.string	"-v  -suppress-debug-info  -lineinfo  -arch sm_90a "



//--------------------- .note.nv.cuinfo           --------------------------
	.section	.note.nv.cuinfo,"",@"SHT_NOTE"
	.sectionflags	@"SHF_NOTE_NV_CUINFO"
        /*0018*/ 	.short	0x0002
        /*001a*/ 	.short	0x005a
        /*001c*/ 	.short	0x0082
	.zero		2


//--------------------- .nv.info                  --------------------------
	.section	.nv.info,"",@"SHT_CUDA_INFO"
	.align	4


	//----- nvinfo : EIATTR_REGCOUNT
	.align		4
        /*0000*/ 	.byte	0x04, 0x2f
        /*0002*/ 	.short	(.L_1 - .L_0)
	.align		4
.L_0:
        /*0004*/ 	.word	index@(gluon_wgmma)
        /*0008*/ 	.word	0x0000003a


	//----- nvinfo : EIATTR_FRAME_SIZE
	.align		4
.L_1:
        /*000c*/ 	.byte	0x04, 0x11
        /*000e*/ 	.short	(.L_3 - .L_2)
	.align		4
.L_2:
        /*0010*/ 	.word	index@(gluon_wgmma)
        /*0014*/ 	.word	0x00000000


	//----- nvinfo : EIATTR_MIN_STACK_SIZE
	.align		4
.L_3:
        /*0018*/ 	.byte	0x04, 0x12
        /*001a*/ 	.short	(.L_5 - .L_4)
	.align		4
.L_4:
        /*001c*/ 	.word	index@(gluon_wgmma)
        /*0020*/ 	.word	0x00000000
.L_5:


//--------------------- .nv.compat                --------------------------
	.section	.nv.compat,"",@"SHT_CUDA_COMPAT_INFO"
	.align	4
        /*0000*/ 	.byte	0x02, 0x09, 0x01, 0x00, 0x02, 0x02, 0x04, 0x00, 0x02, 0x05, 0x05, 0x00, 0x03, 0x07, 0x01, 0x01
        /*0010*/ 	.byte	0x02, 0x03, 0x03, 0x00, 0x02, 0x06, 0x01, 0x00, 0x04, 0x0b, 0x08, 0x00, 0x00, 0x00, 0x00, 0x00
        /*0020*/ 	.byte	0x00, 0x00, 0x00, 0x00


//--------------------- .nv.info.gluon_wgmma      --------------------------
	.section	.nv.info.gluon_wgmma,"",@"SHT_CUDA_INFO"
	.sectionflags	@""
	.align	4


	//----- nvinfo : EIATTR_CUDA_API_VERSION
	.align		4
        /*0000*/ 	.byte	0x04, 0x37
        /*0002*/ 	.short	(.L_7 - .L_6)
.L_6:
        /*0004*/ 	.word	0x00000082


	//----- nvinfo : EIATTR_KPARAM_INFO
	.align		4
.L_7:
        /*0008*/ 	.byte	0x04, 0x17
        /*000a*/ 	.short	(.L_9 - .L_8)
.L_8:
        /*000c*/ 	.word	0x00000000
        /*0010*/ 	.short	0x000a
        /*0012*/ 	.short	0x0048
        /*0014*/ 	.byte	0x00, 0xf4, 0x21, 0x00


	//----- nvinfo : EIATTR_KPARAM_INFO
	.align		4
.L_9:
        /*0018*/ 	.byte	0x04, 0x17
        /*001a*/ 	.short	(.L_11 - .L_10)
.L_10:
        /*001c*/ 	.word	0x00000000
        /*0020*/ 	.short	0x0009
        /*0022*/ 	.short	0x0040
        /*0024*/ 	.byte	0x00, 0xf4, 0x21, 0x00


	//----- nvinfo : EIATTR_KPARAM_INFO
	.align		4
.L_11:
        /*0028*/ 	.byte	0x04, 0x17
        /*002a*/ 	.short	(.L_13 - .L_12)
.L_12:
        /*002c*/ 	.word	0x00000000
        /*0030*/ 	.short	0x0008
        /*0032*/ 	.short	0x0038
        /*0034*/ 	.byte	0x00, 0xf0, 0x21, 0x00


	//----- nvinfo : EIATTR_KPARAM_INFO
	.align		4
.L_13:
        /*0038*/ 	.byte	0x04, 0x17
        /*003a*/ 	.short	(.L_15 - .L_14)
.L_14:
        /*003c*/ 	.word	0x00000000
        /*0040*/ 	.short	0x0007
        /*0042*/ 	.short	0x0030
        /*0044*/ 	.byte	0x00, 0xf0, 0x21, 0x00


	//----- nvinfo : EIATTR_KPARAM_INFO
	.align		4
.L_15:
        /*0048*/ 	.byte	0x04, 0x17
        /*004a*/ 	.short	(.L_17 - .L_16)
.L_16:
        /*004c*/ 	.word	0x00000000
        /*0050*/ 	.short	0x0006
        /*0052*/ 	.short	0x0028
        /*0054*/ 	.byte	0x00, 0xf0, 0x21, 0x00


	//----- nvinfo : EIATTR_KPARAM_INFO
	.align		4
.L_17:
        /*0058*/ 	.byte	0x04, 0x17
        /*005a*/ 	.short	(.L_19 - .L_18)
.L_18:
        /*005c*/ 	.word	0x00000000
        /*0060*/ 	.short	0x0005
        /*0062*/ 	.short	0x0020
        /*0064*/ 	.byte	0x00, 0xf0, 0x11, 0x00


	//----- nvinfo : EIATTR_KPARAM_INFO
	.align		4
.L_19:
        /*0068*/ 	.byte	0x04, 0x17
        /*006a*/ 	.short	(.L_21 - .L_20)
.L_20:
        /*006c*/ 	.word	0x00000000
        /*0070*/ 	.short	0x0004
        /*0072*/ 	.short	0x001c
        /*0074*/ 	.byte	0x00, 0xf0, 0x11, 0x00


	//----- nvinfo : EIATTR_KPARAM_INFO
	.align		4
.L_21:
        /*0078*/ 	.byte	0x04, 0x17
        /*007a*/ 	.short	(.L_23 - .L_22)
.L_22:
        /*007c*/ 	.word	0x00000000
        /*0080*/ 	.short	0x0003
        /*0082*/ 	.short	0x0018
        /*0084*/ 	.byte	0x00, 0xf0, 0x11, 0x00


	//----- nvinfo : EIATTR_KPARAM_INFO
	.align		4
.L_23:
        /*0088*/ 	.byte	0x04, 0x17
        /*008a*/ 	.short	(.L_25 - .L_24)
.L_24:
        /*008c*/ 	.word	0x00000000
        /*0090*/ 	.short	0x0002
        /*0092*/ 	.short	0x0010
        /*0094*/ 	.byte	0x00, 0xf4, 0x21, 0x00


	//----- nvinfo : EIATTR_KPARAM_INFO
	.align		4
.L_25:
        /*0098*/ 	.byte	0x04, 0x17
        /*009a*/ 	.short	(.L_27 - .L_26)
.L_26:
        /*009c*/ 	.word	0x00000000
        /*00a0*/ 	.short	0x0001
        /*00a2*/ 	.short	0x0008
        /*00a4*/ 	.byte	0x00, 0xf4, 0x21, 0x00


	//----- nvinfo : EIATTR_KPARAM_INFO
	.align		4
.L_27:
        /*00a8*/ 	.byte	0x04, 0x17
        /*00aa*/ 	.short	(.L_29 - .L_28)
.L_28:
        /*00ac*/ 	.word	0x00000000
        /*00b0*/ 	.short	0x0000
        /*00b2*/ 	.short	0x0000
        /*00b4*/ 	.byte	0x00, 0xf4, 0x21, 0x00


	//----- nvinfo : EIATTR_SPARSE_MMA_MASK
	.align		4
.L_29:
        /*00b8*/ 	.byte	0x03, 0x50
        /*00ba*/ 	.short	0x0000


	//----- nvinfo : EIATTR_MAXREG_COUNT
	.align		4
        /*00bc*/ 	.byte	0x03, 0x1b
        /*00be*/ 	.short	0x00ff


	//----- nvinfo : EIATTR_NUM_BARRIERS
	.align		4
        /*00c0*/ 	.byte	0x02, 0x4c
        /*00c2*/ 	.byte	0x01
	.zero		1


	//----- nvinfo : EIATTR_MERCURY_ISA_VERSION
	.align		4
        /*00c4*/ 	.byte	0x03, 0x5f
        /*00c6*/ 	.short	0x0101


	//----- nvinfo : EIATTR_INT_WARP_WIDE_INSTR_OFFSETS
	.align		4
        /*00c8*/ 	.byte	0x04, 0x31
        /*00ca*/ 	.short	(.L_31 - .L_30)


	//   ....[0]....
.L_30:
        /*00cc*/ 	.word	0x00001320


	//   ....[1]....
        /*00d0*/ 	.word	0x00001340


	//   ....[2]....
        /*00d4*/ 	.word	0x000013f0


	//   ....[3]....
        /*00d8*/ 	.word	0x000016c0


	//   ....[4]....
        /*00dc*/ 	.word	0x000016d0


	//   ....[5]....
        /*00e0*/ 	.word	0x00001740


	//   ....[6]....
        /*00e4*/ 	.word	0x00001750


	//   ....[7]....
        /*00e8*/ 	.word	0x00001cd0


	//   ....[8]....
        /*00ec*/ 	.word	0x00001ce0


	//----- nvinfo : EIATTR_COOP_GROUP_MASK_REGIDS
	.align		4
.L_31:
        /*00f0*/ 	.byte	0x04, 0x29
        /*00f2*/ 	.short	(.L_33 - .L_32)


	//   ....[0]....
.L_32:
        /*00f4*/ 	.word	0xffffffff


	//   ....[1]....
        /*00f8*/ 	.word	0xffffffff


	//   ....[2]....
        /*00fc*/ 	.word	0xffffffff


	//----- nvinfo : EIATTR_COOP_GROUP_INSTR_OFFSETS
	.align		4
.L_33:
        /*0100*/ 	.byte	0x04, 0x28
        /*0102*/ 	.short	(.L_35 - .L_34)


	//   ....[0]....
.L_34:
        /*0104*/ 	.word	0x00000150


	//   ....[1]....
        /*0108*/ 	.word	0x00000700


	//   ....[2]....
        /*010c*/ 	.word	0x00000cf0


	//----- nvinfo : EIATTR_MBARRIER_INSTR_OFFSETS
	.align		4
.L_35:
        /*0110*/ 	.byte	0x04, 0x39
        /*0112*/ 	.short	(.L_37 - .L_36)


	//   ....[0]....
.L_36:
        /*0114*/ 	.word	0x00001490
        /*0118*/ 	.word	0x000000ff
        /*011c*/ 	.word	0x00006000
        /*0120*/ 	.short	0x0100
        /*0122*/ 	.byte	0x14
	.zero		1


	//   ....[1]....
        /*0124*/ 	.word	0x000014d0
        /*0128*/ 	.word	0x000000ff
        /*012c*/ 	.word	0x00006008
        /*0130*/ 	.short	0x0100
        /*0132*/ 	.byte	0x14
	.zero		1


	//   ....[2]....
        /*0134*/ 	.word	0x00001800
        /*0138*/ 	.word	0x000000ff
        /*013c*/ 	.word	0x00006000
        /*0140*/ 	.short	0x010a
        /*0142*/ 	.byte	0x12
	.zero		1


	//   ....[3]....
        /*0144*/ 	.word	0x00001b40
        /*0148*/ 	.word	0x000000ff
        /*014c*/ 	.word	0x00006000
        /*0150*/ 	.short	0x0108
        /*0152*/ 	.byte	0x14
	.zero		1


	//   ....[4]....
        /*0154*/ 	.word	0x00001c60
        /*0158*/ 	.word	0x000000ff
        /*015c*/ 	.word	0x00006008
        /*0160*/ 	.short	0x0108
        /*0162*/ 	.byte	0x14
	.zero		1


	//   ....[5]....
        /*0164*/ 	.word	0x00001d90
        /*0168*/ 	.word	0x000000ff
        /*016c*/ 	.word	0x00006000
        /*0170*/ 	.short	0x010a
        /*0172*/ 	.byte	0x12
	.zero		1


	//----- nvinfo : EIATTR_NUM_MBARRIERS
	.align		4
.L_37:
        /*0174*/ 	.byte	0x03, 0x38
        /*0176*/ 	.short	0x0002


	//----- nvinfo : EIATTR_EXIT_INSTR_OFFSETS
	.align		4
        /*0178*/ 	.byte	0x04, 0x1c
        /*017a*/ 	.short	(.L_39 - .L_38)


	//   ....[0]....
.L_38:
        /*017c*/ 	.word	0x00001d80


	//----- nvinfo : EIATTR_REQNTID
	.align		4
.L_39:
        /*0180*/ 	.byte	0x04, 0x10
        /*0182*/ 	.short	(.L_41 - .L_40)
.L_40:
        /*0184*/ 	.word	0x00000100
        /*0188*/ 	.word	0x00000001
        /*018c*/ 	.word	0x00000001


	//----- nvinfo : EIATTR_CRS_STACK_SIZE
	.align		4
.L_41:
        /*0190*/ 	.byte	0x04, 0x1e
        /*0192*/ 	.short	(.L_43 - .L_42)
.L_42:
        /*0194*/ 	.word	0x00000000


	//----- nvinfo : EIATTR_CBANK_PARAM_SIZE
	.align		4
.L_43:
        /*0198*/ 	.byte	0x03, 0x19
        /*019a*/ 	.short	0x0050


	//----- nvinfo : EIATTR_PARAM_CBANK
	.align		4
        /*019c*/ 	.byte	0x04, 0x0a
        /*019e*/ 	.short	(.L_45 - .L_44)
	.align		4
.L_44:
        /*01a0*/ 	.word	index@(.nv.constant0.gluon_wgmma)
        /*01a4*/ 	.short	0x0210
        /*01a6*/ 	.short	0x0050


	//----- nvinfo : EIATTR_SW_WAR
	.align		4
.L_45:
        /*01a8*/ 	.byte	0x04, 0x36
        /*01aa*/ 	.short	(.L_47 - .L_46)
.L_46:
        /*01ac*/ 	.word	0x00000008
.L_47:


//--------------------- .nv.callgraph             --------------------------
	.section	.nv.callgraph,"",@"SHT_CUDA_CALLGRAPH"
	.align	4
	.sectionentsize	8
	.align		4
        /*0000*/ 	.word	0x00000000
	.align		4
        /*0004*/ 	.word	0xffffffff
	.align		4
        /*0008*/ 	.word	0x00000000
	.align		4
        /*000c*/ 	.word	0xfffffffe
	.align		4
        /*0010*/ 	.word	0x00000000
	.align		4
        /*0014*/ 	.word	0xfffffffd
	.align		4
        /*0018*/ 	.word	0x00000000
	.align		4
        /*001c*/ 	.word	0xfffffffc


//--------------------- .text.gluon_wgmma         --------------------------
	.section	.text.gluon_wgmma,"ax",@progbits
	.align	128
        .global         gluon_wgmma
        .type           gluon_wgmma,@function
        .size           gluon_wgmma,(.L_x_52 - gluon_wgmma)
        .other          gluon_wgmma,@"STO_CUDA_ENTRY STV_DEFAULT"
gluon_wgmma:
.text.gluon_wgmma:
[----:B------:R-:W-:Y:S01]  /*0000*/  LDC R1, c[0x0][0x28] ;  /* 0x00000a00ff017b82 */ /* 0x000fe20000000800 */
[----:B------:R-:W1:Y:S07]  /*0010*/  S2R R0, SR_TID.X ;  /* 0x0000000000007919 */ /* 0x000e6e0000002100 */
[----:B------:R-:W2:Y:S01]  /*0020*/  S2UR UR4, SR_CgaCtaId ;  /* 0x00000000000479c3 */ /* 0x000ea20000008800 */
[----:B------:R-:W-:Y:S01]  /*0030*/  UMOV UR20, 0x400 ;  /* 0x0000040000147882 */ /* 0x000fe20000000000 */
[----:B------:R-:W-:Y:S01]  /*0040*/  ULDC UR6, c[0x0][0xc] ;  /* 0x0000030000067ab9 */ /* 0x000fe20000000800 */
[----:B------:R-:W-:Y:S01]  /*0050*/  ULDC.64 UR26, c[0x0][0x250] ;  /* 0x00009400001a7ab9 */ /* 0x000fe20000000a00 */
[----:B------:R-:W-:Y:S04]  /*0060*/  BSSY B0, `(.L_x_0) ;  /* 0x000001f000007945 */ /* 0x000fe80003800000 */
[----:B------:R-:W3:Y:S08]  /*0070*/  LDC R2, c[0x0][0x228] ;  /* 0x00008a00ff027b82 */ /* 0x000ef00000000800 */
[----:B------:R-:W4:Y:S08]  /*0080*/  LDC R8, c[0x0][0x230] ;  /* 0x00008c00ff087b82 */ /* 0x000f300000000800 */
[----:B------:R-:W-:Y:S01]  /*0090*/  S2UR UR28, SR_CTAID.Y ;  /* 0x00000000001c79c3 */ /* 0x000fe20000002600 */
[----:B--2---:R-:W-:-:S03]  /*00a0*/  ULEA UR20, UR4, UR20, 0x18 ;  /* 0x0000001404147291 */ /* 0x004fc6000f8ec03f */
[----:B------:R-:W-:Y:S01]  /*00b0*/  ULDC UR4, c[0x0][0x10] ;  /* 0x0000040000047ab9 */ /* 0x000fe20000000800 */
[----:B-1----:R-:W-:-:S03]  /*00c0*/  LOP3.LUT R6, R0, 0xff, RZ, 0xc0, !PT ;  /* 0x000000ff00067812 */ /* 0x002fc600078ec0ff */
[----:B------:R-:W1:Y:S01]  /*00d0*/  S2UR UR5, SR_CTAID.Z ;  /* 0x00000000000579c3 */ /* 0x000e620000002700 */
[----:B---3--:R-:W-:Y:S01]  /*00e0*/  VIADD R2, R2, 0xffffffff ;  /* 0xffffffff02027836 */ /* 0x008fe20000000000 */
[C---:B------:R-:W-:Y:S02]  /*00f0*/  ISETP.GE.U32.AND P0, PT, R6.reuse, 0x20, PT ;  /* 0x000000200600780c */ /* 0x040fe40003f06070 */
[C---:B------:R-:W-:Y:S02]  /*0100*/  ISETP.NE.U32.AND P2, PT, R6.reuse, RZ, PT ;  /* 0x000000ff0600720c */ /* 0x040fe40003f45070 */
[----:B------:R-:W-:Y:S02]  /*0110*/  LEA R11, R6, UR20, 0x2 ;  /* 0x00000014060b7c11 */ /* 0x000fe4000f8e10ff */
[----:B------:R-:W2:Y:S01]  /*0120*/  S2UR UR29, SR_CTAID.X ;  /* 0x00000000001d79c3 */ /* 0x000ea20000002500 */
[----:B----4-:R-:W-:-:S06]  /*0130*/  VIADD R9, R8, 0xffffffff ;  /* 0xffffffff08097836 */ /* 0x010fcc0000000000 */
[----:B------:R3:W-:Y:S01]  /*0140*/  @!P0 STS [R11], RZ ;  /* 0x000000ff0b008388 */ /* 0x0007e20000000800 */
[----:B------:R-:W-:-:S03]  /*0150*/  NOP ;  /* 0x0000000000007918 */ /* 0x000fc60000000000 */
[----:B------:R3:W-:Y:S01]  /*0160*/  @!P2 STS [UR20+0x24], R2 ;  /* 0x00002402ff00a988 */ /* 0x0007e20008000814 */
[----:B-1----:R-:W-:-:S03]  /*0170*/  UIMAD UR4, UR5, UR4, UR28 ;  /* 0x00000004050472a4 */ /* 0x002fc6000f8e021c */
[----:B------:R3:W-:Y:S01]  /*0180*/  @!P2 STS [UR20+0x20], R9 ;  /* 0x00002009ff00a988 */ /* 0x0007e20008000814 */
[----:B--2---:R-:W-:-:S04]  /*0190*/  UIMAD UR4, UR4, UR6, UR29 ;  /* 0x00000006040472a4 */ /* 0x004fc8000f8e021d */
[----:B------:R-:W-:-:S03]  /*01a0*/  UIMAD UR5, UR4, 0x180, URZ ;  /* 0x00000180040578a4 */ /* 0x000fc6000f8e023f */
[----:B------:R-:W-:Y:S01]  /*01b0*/  UMOV UR4, URZ ;  /* 0x0000003f00047c82 */ /* 0x000fe20008000000 */
[----:B------:R-:W-:-:S04]  /*01c0*/  UIADD3 UR22, UP0, UR5, UR26, URZ ;  /* 0x0000001a05167290 */ /* 0x000fc8000ff1e03f */
[----:B------:R-:W-:Y:S01]  /*01d0*/  ULEA.HI.X.SX32 UR23, UR5, UR27, 0x1, UP0 ;  /* 0x0000001b05177291 */ /* 0x000fe200080f0e3f */
[----:B---3--:R-:W-:Y:S11]  /*01e0*/  @P2 BRA `(.L_x_1) ;  /* 0x0000000000182947 */ /* 0x008ff60003800000 */
[----:B------:R-:W1:Y:S01]  /*01f0*/  LDS R3, [UR20+0x8] ;  /* 0x00000814ff037984 */ /* 0x000e620008000800 */
[----:B------:R-:W2:Y:S01]  /*0200*/  LDC.64 R12, c[0x0][0x210] ;  /* 0x00008400ff0c7b82 */ /* 0x000ea20000000a00 */
[----:B------:R-:W-:Y:S02]  /*0210*/  IMAD.MOV.U32 R4, RZ, RZ, 0x70 ;  /* 0x00000070ff047424 */ /* 0x000fe400078e00ff */
[----:B--2---:R2:W-:Y:S03]  /*0220*/  STS.64 [UR20], R12 ;  /* 0x0000000cff007988 */ /* 0x0045e60008000a14 */
[----:B-1----:R-:W-:-:S05]  /*0230*/  LOP3.LUT R3, R3, 0x10, R4, 0xd8, !PT ;  /* 0x0000001003037812 */ /* 0x002fca00078ed804 */
[----:B------:R2:W-:Y:S02]  /*0240*/  STS [UR20+0x8], R3 ;  /* 0x00000803ff007988 */ /* 0x0005e40008000814 */
.L_x_1:
[----:B------:R-:W-:Y:S05]  /*0250*/  BSYNC B0 ;  /* 0x0000000000007941 */ /* 0x000fea0003800000 */
.L_x_0:
[----:B------:R-:W-:Y:S04]  /*0260*/  BSSY B0, `(.L_x_2) ;  /* 0x000000a000007945 */ /* 0x000fe80003800000 */
[----:B------:R-:W-:Y:S05]  /*0270*/  @P2 BRA `(.L_x_3) ;  /* 0x0000000000202947 */ /* 0x000fea0003800000 */
[----:B--2---:R-:W1:Y:S01]  /*0280*/  LDS R3, [UR20+0x34] ;  /* 0x00003414ff037984 */ /* 0x004e620008000800 */
[----:B------:R-:W-:Y:S02]  /*0290*/  IMAD.MOV.U32 R4, RZ, RZ, 0x1f000000 ;  /* 0x1f000000ff047424 */ /* 0x000fe400078e00ff */
[----:B------:R-:W-:Y:S01]  /*02a0*/  @!P2 IMAD.MOV.U32 R5, RZ, RZ, 0x3f ;  /* 0x0000003fff05a424 */ /* 0x000fe200078e00ff */
[----:B------:R-:W2:Y:S02]  /*02b0*/  @!P2 LDS R10, [UR20+0x38] ;  /* 0x00003814ff0aa984 */ /* 0x000ea40008000800 */
[----:B-1----:R-:W-:Y:S02]  /*02c0*/  LOP3.LUT R3, R3, 0xff000000, R4, 0xb8, !PT ;  /* 0xff00000003037812 */ /* 0x002fe400078eb804 */
[----:B--2---:R-:W-:-:S03]  /*02d0*/  @!P2 LOP3.LUT R4, R10, 0xff, R5, 0xb8, !PT ;  /* 0x000000ff0a04a812 */ /* 0x004fc600078eb805 */
[----:B------:R1:W-:Y:S04]  /*02e0*/  STS [UR20+0x34], R3 ;  /* 0x00003403ff007988 */ /* 0x0003e80008000814 */
[----:B------:R1:W-:Y:S02]  /*02f0*/  @!P2 STS [UR20+0x38], R4 ;  /* 0x00003804ff00a988 */ /* 0x0003e40008000814 */
.L_x_3:
[----:B------:R-:W-:Y:S05]  /*0300*/  BSYNC B0 ;  /* 0x0000000000007941 */ /* 0x000fea0003800000 */
.L_x_2:
[----:B------:R-:W-:Y:S04]  /*0310*/  BSSY B0, `(.L_x_4) ;  /* 0x000000e000007945 */ /* 0x000fe80003800000 */
[----:B------:R-:W-:Y:S05]  /*0320*/  @P2 BRA `(.L_x_5) ;  /* 0x0000000000302947 */ /* 0x000fea0003800000 */
[----:B-1----:R-:W1:Y:S01]  /*0330*/  LDS R4, [UR20+0x34] ;  /* 0x00003414ff047984 */ /* 0x002e620008000800 */
[----:B--2---:R-:W2:Y:S03]  /*0340*/  LDC.64 R12, c[0x0][0x238] ;  /* 0x00008e00ff0c7b82 */ /* 0x004ea60000000a00 */
[----:B------:R-:W3:Y:S01]  /*0350*/  LDS R3, [UR20+0x1c] ;  /* 0x00001c14ff037984 */ /* 0x000ee20008000800 */
[C---:B--2---:R-:W-:Y:S01]  /*0360*/  SHF.L.U64.HI R10, R12.reuse, 0x1, R13 ;  /* 0x000000010c0a7819 */ /* 0x044fe2000001020d */
[----:B------:R-:W-:-:S03]  /*0370*/  IMAD.SHL.U32 R5, R12, 0x2, RZ ;  /* 0x000000020c057824 */ /* 0x000fc600078e00ff */
[--C-:B------:R-:W-:Y:S02]  /*0380*/  SHF.R.U32.HI R12, RZ, 0x4, R10.reuse ;  /* 0x00000004ff0c7819 */ /* 0x100fe4000001160a */
[----:B------:R-:W-:-:S05]  /*0390*/  SHF.R.U64 R5, R5, 0x4, R10 ;  /* 0x0000000405057819 */ /* 0x000fca000000120a */
[----:B------:R4:W-:Y:S01]  /*03a0*/  STS [UR20+0xc], R5 ;  /* 0x00000c05ff007988 */ /* 0x0009e20008000814 */
[----:B-1----:R-:W-:Y:S02]  /*03b0*/  LOP3.LUT R4, R4, 0x7, RZ, 0xb8, !PT ;  /* 0x0000000704047812 */ /* 0x002fe400078eb8ff */
[----:B---3--:R-:W-:-:S03]  /*03c0*/  LOP3.LUT R3, R3, 0xf, R12, 0xb8, !PT ;  /* 0x0000000f03037812 */ /* 0x008fc600078eb80c */
[----:B------:R4:W-:Y:S04]  /*03d0*/  STS [UR20+0x34], R4 ;  /* 0x00003404ff007988 */ /* 0x0009e80008000814 */
[----:B------:R4:W-:Y:S02]  /*03e0*/  STS [UR20+0x1c], R3 ;  /* 0x00001c03ff007988 */ /* 0x0009e40008000814 */
.L_x_5:
[----:B------:R-:W-:Y:S05]  /*03f0*/  BSYNC B0 ;  /* 0x0000000000007941 */ /* 0x000fea0003800000 */
.L_x_4:
[----:B------:R-:W-:Y:S04]  /*0400*/  BSSY B1, `(.L_x_6) ;  /* 0x000001a000017945 */ /* 0x000fe80003800000 */
[----:B------:R-:W-:Y:S04]  /*0410*/  BSSY B0, `(.L_x_7) ;  /* 0x0000015000007945 */ /* 0x000fe80003800000 */
[----:B------:R-:W-:Y:S05]  /*0420*/  @P2 BRA `(.L_x_8) ;  /* 0x0000000000202947 */ /* 0x000fea0003800000 */
[----:B-12-4-:R-:W1:Y:S02]  /*0430*/  LDS R3, [UR20+0x34] ;  /* 0x00003414ff037984 */ /* 0x016e640008000800 */
[----:B-1----:R-:W-:-:S05]  /*0440*/  LOP3.LUT R3, R3, 0x38, RZ, 0xb8, !PT ;  /* 0x0000003803037812 */ /* 0x002fca00078eb8ff */
[----:B------:R1:W-:Y:S01]  /*0450*/  STS [UR20+0x34], R3 ;  /* 0x00003403ff007988 */ /* 0x0003e20008000814 */
[----:B------:R-:W-:Y:S05]  /*0460*/  @P2 BRA `(.L_x_9) ;  /* 0x0000000000202947 */ /* 0x000fea0003800000 */
[----:B-1----:R-:W1:Y:S01]  /*0470*/  LDS R3, [UR20+0x8] ;  /* 0x00000814ff037984 */ /* 0x002e620008000800 */
[----:B------:R-:W-:-:S05]  /*0480*/  IMAD.MOV.U32 R4, RZ, RZ, 0x780 ;  /* 0x00000780ff047424 */ /* 0x000fca00078e00ff */
[----:B-1----:R-:W-:-:S05]  /*0490*/  LOP3.LUT R3, R3, 0x500, R4, 0xd8, !PT ;  /* 0x0000050003037812 */ /* 0x002fca00078ed804 */
[----:B------:R3:W-:Y:S02]  /*04a0*/  STS [UR20+0x8], R3 ;  /* 0x00000803ff007988 */ /* 0x0007e40008000814 */
.L_x_8:
[----:B------:R-:W-:Y:S05]  /*04b0*/  @P2 BRA `(.L_x_10) ;  /* 0x0000000000282947 */ /* 0x000fea0003800000 */
[----:B-1234-:R-:W1:Y:S02]  /*04c0*/  LDS R3, [UR20+0x8] ;  /* 0x00000814ff037984 */ /* 0x01ee640008000800 */
[----:B-1----:R-:W-:-:S05]  /*04d0*/  LOP3.LUT R3, R3, 0x1800, RZ, 0xb8, !PT ;  /* 0x0000180003037812 */ /* 0x002fca00078eb8ff */
[----:B------:R2:W-:Y:S02]  /*04e0*/  STS [UR20+0x8], R3 ;  /* 0x00000803ff007988 */ /* 0x0005e40008000814 */
.L_x_9:
[----:B------:R-:W-:Y:S05]  /*04f0*/  @P2 BREAK B0 ;  /* 0x0000000000002942 */ /* 0x000fea0003800000 */
[----:B------:R-:W-:Y:S05]  /*0500*/  @P2 BRA `(.L_x_11) ;  /* 0x0000000000242947 */ /* 0x000fea0003800000 */
[----:B------:R-:W3:Y:S01]  /*0510*/  LDS R4, [UR20+0x8] ;  /* 0x00000814ff047984 */ /* 0x000ee20008000800 */
[----:B-12---:R-:W-:-:S05]  /*0520*/  IMAD.MOV.U32 R3, RZ, RZ, 0x6000 ;  /* 0x00006000ff037424 */ /* 0x006fca00078e00ff */
[----:B---3--:R-:W-:-:S04]  /*0530*/  LOP3.LUT R3, R4, 0x4000, R3, 0xd8, !PT ;  /* 0x0000400004037812 */ /* 0x008fc800078ed803 */
[----:B------:R-:W-:-:S05]  /*0540*/  LOP3.LUT R3, R3, 0x400000, RZ, 0xb8, !PT ;  /* 0x0040000003037812 */ /* 0x000fca00078eb8ff */
[----:B------:R5:W-:Y:S02]  /*0550*/  STS [UR20+0x8], R3 ;  /* 0x00000803ff007988 */ /* 0x000be40008000814 */
.L_x_10:
[----:B------:R-:W-:Y:S05]  /*0560*/  BSYNC B0 ;  /* 0x0000000000007941 */ /* 0x000fea0003800000 */
.L_x_7:
[----:B-12345:R-:W1:Y:S02]  /*0570*/  @!P2 LDS R3, [UR20+0x8] ;  /* 0x00000814ff03a984 */ /* 0x03ee640008000800 */
[----:B-1----:R-:W-:-:S05]  /*0580*/  @!P2 LOP3.LUT R3, R3, 0x8000, RZ, 0xb8, !PT ;  /* 0x000080000303a812 */ /* 0x002fca00078eb8ff */
[----:B------:R3:W-:Y:S02]  /*0590*/  @!P2 STS [UR20+0x8], R3 ;  /* 0x00000803ff00a988 */ /* 0x0007e40008000814 */
.L_x_11:
[----:B------:R-:W-:Y:S05]  /*05a0*/  BSYNC B1 ;  /* 0x0000000000017941 */ /* 0x000fea0003800000 */
.L_x_6:
[----:B------:R-:W-:Y:S05]  /*05b0*/  WARPSYNC.ALL ;  /* 0x0000000000007948 */ /* 0x000fea0003800000 */
[----:B------:R-:W-:Y:S05]  /*05c0*/  @P0 BRA `(.L_x_12) ;  /* 0x0000000000280947 */ /* 0x000fea0003800000 */
[----:B-123--:R-:W1:Y:S01]  /*05d0*/  S2R R3, SR_LANEID ;  /* 0x0000000000037919 */ /* 0x00ee620000000000 */
[----:B------:R-:W-:Y:S05]  /*05e0*/  WARPSYNC.ALL ;  /* 0x0000000000007948 */ /* 0x000fea0003800000 */
[----:B-1----:R-:W-:-:S05]  /*05f0*/  IMAD.SHL.U32 R3, R3, 0x4, RZ ;  /* 0x0000000403037824 */ /* 0x002fca00078e00ff */
[----:B------:R-:W1:Y:S01]  /*0600*/  LDS R7, [R3+UR20] ;  /* 0x0000001403077984 */ /* 0x000e620008000800 */
[----:B------:R-:W-:-:S05]  /*0610*/  IADD3 R4, P1, R3, UR22, RZ ;  /* 0x0000001603047c10 */ /* 0x000fca000ff3e0ff */
[----:B------:R-:W-:-:S05]  /*0620*/  IMAD.X R5, RZ, RZ, UR23, P1 ;  /* 0x00000017ff057e24 */ /* 0x000fca00088e06ff */
[----:B-1----:R4:W5:Y:S01]  /*0630*/  ATOMG.E.EXCH.STRONG.GPU PT, RZ, [R4], R7 ;  /* 0x0000000704ff73a8 */ /* 0x00296200041ee100 */
[----:B------:R-:W-:-:S04]  /*0640*/  DEPBAR {5,4,3,2,1,0} ;  /* 0x0000003f0000791a */ /* 0x000fc80000000000 */
[----:B------:R4:W-:Y:S01]  /*0650*/  UTMACCTL.IV [UR22] ;  /* 0x00000000160079b9 */ /* 0x0009e20008000000 */
[----:B------:R-:W-:Y:S01]  /*0660*/  NOP ;  /* 0x0000000000007918 */ /* 0x000fe20000000000 */
.L_x_12:
[----:B------:R-:W-:Y:S05]  /*0670*/  @P0 BRA `(.L_x_13) ;  /* 0x00000000000c0947 */ /* 0x000fea0003800000 */
[----:B------:R0:W-:Y:S01]  /*0680*/  UTMACMDFLUSH ;  /* 0x00000000000079b7 */ /* 0x0001e20000000000 */
[----:B------:R-:W-:Y:S05]  /*0690*/  @P0 BRA `(.L_x_13) ;  /* 0x0000000000040947 */ /* 0x000fea0003800000 */
[----:B------:R-:W-:-:S04]  /*06a0*/  DEPBAR.LE SB0, 0x0 ;  /* 0x000080000000791a */ /* 0x000fc80000000000 */
.L_x_13:
[----:B------:R-:W-:Y:S05]  /*06b0*/  WARPSYNC.ALL ;  /* 0x0000000000007948 */ /* 0x000fea0003800000 */
[----:B-----5:R-:W-:Y:S06]  /*06c0*/  BAR.SYNC.DEFER_BLOCKING 0x0 ;  /* 0x0000000000007b1d */ /* 0x020fec0000010000 */
[----:B------:R-:W-:Y:S02]  /*06d0*/  BSSY B1, `(.L_x_14) ;  /* 0x000000b000017945 */ /* 0x000fe40003800000 */
[----:B------:R-:W-:Y:S06]  /*06e0*/  BAR.SYNC.DEFER_BLOCKING 0x0 ;  /* 0x0000000000007b1d */ /* 0x000fec0000010000 */
[----:B------:R5:W-:Y:S01]  /*06f0*/  @!P0 STS [R11], RZ ;  /* 0x000000ff0b008388 */ /* 0x000be20000000800 */
[----:B------:R-:W-:Y:S01]  /*0700*/  NOP ;  /* 0x0000000000007918 */ /* 0x000fe20000000000 */
[----:B------:R-:W-:Y:S05]  /*0710*/  @P2 BRA `(.L_x_15) ;  /* 0x0000000000182947 */ /* 0x000fea0003800000 */
[----:B-123--:R-:W1:Y:S01]  /*0720*/  LDS R3, [UR20+0x8] ;  /* 0x00000814ff037984 */ /* 0x00ee620008000800 */
[----:B------:R-:W2:Y:S01]  /*0730*/  LDC.64 R12, c[0x0][0x218] ;  /* 0x00008600ff0c7b82 */ /* 0x000ea20000000a00 */
[----:B----4-:R-:W-:Y:S02]  /*0740*/  IMAD.MOV.U32 R4, RZ, RZ, 0x70 ;  /* 0x00000070ff047424 */ /* 0x010fe400078e00ff */
[----:B--2---:R2:W-:Y:S03]  /*0750*/  STS.64 [UR20], R12 ;  /* 0x0000000cff007988 */ /* 0x0045e60008000a14 */
[----:B-1----:R-:W-:-:S05]  /*0760*/  LOP3.LUT R3, R3, 0x10, R4, 0xd8, !PT ;  /* 0x0000001003037812 */ /* 0x002fca00078ed804 */
[----:B------:R2:W-:Y:S02]  /*0770*/  STS [UR20+0x8], R3 ;  /* 0x00000803ff007988 */ /* 0x0005e40008000814 */
.L_x_15:
[----:B----4-:R-:W-:Y:S05]  /*0780*/  BSYNC B1 ;  /* 0x0000000000017941 */ /* 0x010fea0003800000 */
.L_x_14:
[----:B------:R-:W-:Y:S04]  /*0790*/  BSSY B2, `(.L_x_16) ;  /* 0x000000f000027945 */ /* 0x000fe80003800000 */
[----:B------:R-:W-:Y:S04]  /*07a0*/  BSSY B1, `(.L_x_17) ;  /* 0x000000c000017945 */ /* 0x000fe80003800000 */
[----:B------:R-:W-:Y:S05]  /*07b0*/  @P2 BRA `(.L_x_18) ;  /* 0x0000000000282947 */ /* 0x000fea0003800000 */
[----:B-123--:R-:W1:Y:S01]  /*07c0*/  LDS R3, [UR20+0x34] ;  /* 0x00003414ff037984 */ /* 0x00ee620008000800 */
[----:B------:R-:W-:Y:S01]  /*07d0*/  IMAD.MOV.U32 R4, RZ, RZ, 0x1f000000 ;  /* 0x1f000000ff047424 */ /* 0x000fe200078e00ff */
[----:B------:R-:W-:Y:S05]  /*07e0*/  @P2 BREAK B1 ;  /* 0x0000000000012942 */ /* 0x000fea0003800000 */
[----:B-1----:R-:W-:-:S05]  /*07f0*/  LOP3.LUT R3, R3, 0xff000000, R4, 0xb8, !PT ;  /* 0xff00000003037812 */ /* 0x002fca00078eb804 */
[----:B------:R1:W-:Y:S01]  /*0800*/  STS [UR20+0x34], R3 ;  /* 0x00003403ff007988 */ /* 0x0003e20008000814 */
[----:B------:R-:W-:Y:S05]  /*0810*/  @P2 BRA `(.L_x_19) ;  /* 0x0000000000182947 */ /* 0x000fea0003800000 */
[----:B------:R-:W2:Y:S01]  /*0820*/  LDS R4, [UR20+0x38] ;  /* 0x00003814ff047984 */ /* 0x000ea20008000800 */
[----:B-1----:R-:W-:-:S05]  /*0830*/  IMAD.MOV.U32 R3, RZ, RZ, 0x7f ;  /* 0x0000007fff037424 */ /* 0x002fca00078e00ff */
[----:B--2---:R-:W-:-:S05]  /*0840*/  LOP3.LUT R3, R4, 0xff, R3, 0xb8, !PT ;  /* 0x000000ff04037812 */ /* 0x004fca00078eb803 */
[----:B------:R4:W-:Y:S02]  /*0850*/  STS [UR20+0x38], R3 ;  /* 0x00003803ff007988 */ /* 0x0009e40008000814 */
.L_x_18:
[----:B------:R-:W-:Y:S05]  /*0860*/  BSYNC B1 ;  /* 0x0000000000017941 */ /* 0x000fea0003800000 */
.L_x_17:
[----:B------:R1:W-:Y:S02]  /*0870*/  @!P2 STS [UR20+0x20], R9 ;  /* 0x00002009ff00a988 */ /* 0x0003e40008000814 */
.L_x_19:
[----:B------:R-:W-:Y:S05]  /*0880*/  BSYNC B2 ;  /* 0x0000000000027941 */ /* 0x000fea0003800000 */
.L_x_16:
[----:B------:R-:W-:Y:S05]  /*0890*/  WARPSYNC.ALL ;  /* 0x0000000000007948 */ /* 0x000fea0003800000 */
[----:B-1234-:R-:W1:Y:S01]  /*08a0*/  LDC R3, c[0x0][0x22c] ;  /* 0x00008b00ff037b82 */ /* 0x01ee620000000800 */
[----:B------:R-:W-:Y:S01]  /*08b0*/  BSSY B2, `(.L_x_20) ;  /* 0x0000010000027945 */ /* 0x000fe20003800000 */
[----:B-1----:R-:W-:-:S05]  /*08c0*/  VIADD R3, R3, 0xffffffff ;  /* 0xffffffff03037836 */ /* 0x002fca0000000000 */
[----:B------:R1:W-:Y:S01]  /*08d0*/  @!P2 STS [UR20+0x24], R3 ;  /* 0x00002403ff00a988 */ /* 0x0003e20008000814 */
[----:B------:R-:W-:Y:S05]  /*08e0*/  @P2 BRA `(.L_x_21) ;  /* 0x0000000000302947 */ /* 0x000fea0003800000 */
[----:B------:R-:W2:Y:S01]  /*08f0*/  LDS R5, [UR20+0x34] ;  /* 0x00003414ff057984 */ /* 0x000ea20008000800 */
[----:B------:R-:W3:Y:S03]  /*0900*/  LDC.64 R12, c[0x0][0x240] ;  /* 0x00009000ff0c7b82 */ /* 0x000ee60000000a00 */
[----:B------:R-:W4:Y:S01]  /*0910*/  LDS R4, [UR20+0x1c] ;  /* 0x00001c14ff047984 */ /* 0x000f220008000800 */
[C---:B---3--:R-:W-:Y:S01]  /*0920*/  SHF.L.U64.HI R10, R12.reuse, 0x1, R13 ;  /* 0x000000010c0a7819 */ /* 0x048fe2000001020d */
[----:B------:R-:W-:-:S03]  /*0930*/  IMAD.SHL.U32 R7, R12, 0x2, RZ ;  /* 0x000000020c077824 */ /* 0x000fc600078e00ff */
[--C-:B------:R-:W-:Y:S02]  /*0940*/  SHF.R.U32.HI R9, RZ, 0x4, R10.reuse ;  /* 0x00000004ff097819 */ /* 0x100fe4000001160a */
[----:B------:R-:W-:-:S05]  /*0950*/  SHF.R.U64 R7, R7, 0x4, R10 ;  /* 0x0000000407077819 */ /* 0x000fca000000120a */
[----:B------:R3:W-:Y:S01]  /*0960*/  STS [UR20+0xc], R7 ;  /* 0x00000c07ff007988 */ /* 0x0007e20008000814 */
[----:B--2---:R-:W-:Y:S02]  /*0970*/  LOP3.LUT R5, R5, 0x7, RZ, 0xb8, !PT ;  /* 0x0000000705057812 */ /* 0x004fe400078eb8ff */
[----:B----4-:R-:W-:-:S03]  /*0980*/  LOP3.LUT R4, R4, 0xf, R9, 0xb8, !PT ;  /* 0x0000000f04047812 */ /* 0x010fc600078eb809 */
[----:B------:R3:W-:Y:S04]  /*0990*/  STS [UR20+0x34], R5 ;  /* 0x00003405ff007988 */ /* 0x0007e80008000814 */
[----:B------:R3:W-:Y:S02]  /*09a0*/  STS [UR20+0x1c], R4 ;  /* 0x00001c04ff007988 */ /* 0x0007e40008000814 */
.L_x_21:
[----:B------:R-:W-:Y:S05]  /*09b0*/  BSYNC B2 ;  /* 0x0000000000027941 */ /* 0x000fea0003800000 */
.L_x_20:
[----:B------:R-:W-:Y:S04]  /*09c0*/  BSSY B3, `(.L_x_22) ;  /* 0x000001a000037945 */ /* 0x000fe80003800000 */
[----:B------:R-:W-:Y:S04]  /*09d0*/  BSSY B2, `(.L_x_23) ;  /* 0x0000015000027945 */ /* 0x000fe80003800000 */
[----:B------:R-:W-:Y:S05]  /*09e0*/  @P2 BRA `(.L_x_24) ;  /* 0x0000000000202947 */ /* 0x000fea0003800000 */
[----:B---3--:R-:W2:Y:S02]  /*09f0*/  LDS R4, [UR20+0x34] ;  /* 0x00003414ff047984 */ /* 0x008ea40008000800 */
[----:B--2---:R-:W-:-:S05]  /*0a00*/  LOP3.LUT R4, R4, 0x38, RZ, 0xb8, !PT ;  /* 0x0000003804047812 */ /* 0x004fca00078eb8ff */
[----:B------:R2:W-:Y:S01]  /*0a10*/  STS [UR20+0x34], R4 ;  /* 0x00003404ff007988 */ /* 0x0005e20008000814 */
[----:B------:R-:W-:Y:S05]  /*0a20*/  @P2 BRA `(.L_x_25) ;  /* 0x0000000000202947 */ /* 0x000fea0003800000 */
[----:B--2---:R-:W2:Y:S01]  /*0a30*/  LDS R4, [UR20+0x8] ;  /* 0x00000814ff047984 */ /* 0x004ea20008000800 */
[----:B------:R-:W-:-:S05]  /*0a40*/  IMAD.MOV.U32 R5, RZ, RZ, 0x780 ;  /* 0x00000780ff057424 */ /* 0x000fca00078e00ff */
[----:B--2---:R-:W-:-:S05]  /*0a50*/  LOP3.LUT R4, R4, 0x500, R5, 0xd8, !PT ;  /* 0x0000050004047812 */ /* 0x004fca00078ed805 */
[----:B------:R2:W-:Y:S02]  /*0a60*/  STS [UR20+0x8], R4 ;  /* 0x00000804ff007988 */ /* 0x0005e40008000814 */
.L_x_24:
[----:B------:R-:W-:Y:S05]  /*0a70*/  @P2 BRA `(.L_x_26) ;  /* 0x0000000000282947 */ /* 0x000fea0003800000 */
[----:B--23--:R-:W2:Y:S02]  /*0a80*/  LDS R4, [UR20+0x8] ;  /* 0x00000814ff047984 */ /* 0x00cea40008000800 */
[----:B--2---:R-:W-:-:S05]  /*0a90*/  LOP3.LUT R4, R4, 0x1800, RZ, 0xb8, !PT ;  /* 0x0000180004047812 */ /* 0x004fca00078eb8ff */
[----:B------:R3:W-:Y:S02]  /*0aa0*/  STS [UR20+0x8], R4 ;  /* 0x00000804ff007988 */ /* 0x0007e40008000814 */
.L_x_25:
[----:B------:R-:W-:Y:S05]  /*0ab0*/  @P2 BREAK B2 ;  /* 0x0000000000022942 */ /* 0x000fea0003800000 */
[----:B------:R-:W-:Y:S05]  /*0ac0*/  @P2 BRA `(.L_x_27) ;  /* 0x0000000000242947 */ /* 0x000fea0003800000 */
[----:B--23--:R-:W2:Y:S01]  /*0ad0*/  LDS R4, [UR20+0x8] ;  /* 0x00000814ff047984 */ /* 0x00cea20008000800 */
[----:B------:R-:W-:-:S05]  /*0ae0*/  IMAD.MOV.U32 R5, RZ, RZ, 0x6000 ;  /* 0x00006000ff057424 */ /* 0x000fca00078e00ff */
[----:B--2---:R-:W-:-:S04]  /*0af0*/  LOP3.LUT R4, R4, 0x4000, R5, 0xd8, !PT ;  /* 0x0000400004047812 */ /* 0x004fc800078ed805 */
[----:B------:R-:W-:-:S05]  /*0b00*/  LOP3.LUT R4, R4, 0x400000, RZ, 0xb8, !PT ;  /* 0x0040000004047812 */ /* 0x000fca00078eb8ff */
[----:B------:R4:W-:Y:S02]  /*0b10*/  STS [UR20+0x8], R4 ;  /* 0x00000804ff007988 */ /* 0x0009e40008000814 */
.L_x_26:
[----:B------:R-:W-:Y:S05]  /*0b20*/  BSYNC B2 ;  /* 0x0000000000027941 */ /* 0x000fea0003800000 */
.L_x_23:
[----:B--234-:R-:W2:Y:S02]  /*0b30*/  @!P2 LDS R4, [UR20+0x8] ;  /* 0x00000814ff04a984 */ /* 0x01cea40008000800 */
[----:B--2---:R-:W-:-:S05]  /*0b40*/  @!P2 LOP3.LUT R4, R4, 0x8000, RZ, 0xb8, !PT ;  /* 0x000080000404a812 */ /* 0x004fca00078eb8ff */
[----:B------:R4:W-:Y:S02]  /*0b50*/  @!P2 STS [UR20+0x8], R4 ;  /* 0x00000804ff00a988 */ /* 0x0009e40008000814 */
.L_x_27:
[----:B------:R-:W-:Y:S05]  /*0b60*/  BSYNC B3 ;  /* 0x0000000000037941 */ /* 0x000fea0003800000 */
.L_x_22:
[----:B------:R-:W-:Y:S05]  /*0b70*/  WARPSYNC.ALL ;  /* 0x0000000000007948 */ /* 0x000fea0003800000 */
[----:B------:R-:W-:-:S04]  /*0b80*/  UIADD3 UR25, UR5, 0x80, URZ ;  /* 0x0000008005197890 */ /* 0x000fc8000fffe03f */
[----:B------:R-:W-:-:S04]  /*0b90*/  UIADD3 UR24, UP0, UR25, UR26, URZ ;  /* 0x0000001a19187290 */ /* 0x000fc8000ff1e03f */
[----:B------:R-:W-:Y:S01]  /*0ba0*/  ULEA.HI.X.SX32 UR25, UR25, UR27, 0x1, UP0 ;  /* 0x0000001b19197291 */ /* 0x000fe200080f0e3f */
[----:B------:R-:W-:Y:S11]  /*0bb0*/  @P0 BRA `(.L_x_28) ;  /* 0x0000000000280947 */ /* 0x000ff60003800000 */
[----:B--234-:R-:W2:Y:S01]  /*0bc0*/  S2R R4, SR_LANEID ;  /* 0x0000000000047919 */ /* 0x01cea20000000000 */
[----:B------:R-:W-:Y:S05]  /*0bd0*/  WARPSYNC.ALL ;  /* 0x0000000000007948 */ /* 0x000fea0003800000 */
[----:B--2---:R-:W-:-:S05]  /*0be0*/  IMAD.SHL.U32 R9, R4, 0x4, RZ ;  /* 0x0000000404097824 */ /* 0x004fca00078e00ff */
[----:B------:R-:W2:Y:S01]  /*0bf0*/  LDS R7, [R9+UR20] ;  /* 0x0000001409077984 */ /* 0x000ea20008000800 */
[----:B------:R-:W-:-:S05]  /*0c00*/  IADD3 R4, P1, R9, UR24, RZ ;  /* 0x0000001809047c10 */ /* 0x000fca000ff3e0ff */
[----:B------:R-:W-:-:S05]  /*0c10*/  IMAD.X R5, RZ, RZ, UR25, P1 ;  /* 0x00000019ff057e24 */ /* 0x000fca00088e06ff */
[----:B--2---:R2:W3:Y:S01]  /*0c20*/  ATOMG.E.EXCH.STRONG.GPU PT, RZ, [R4], R7 ;  /* 0x0000000704ff73a8 */ /* 0x0044e200041ee100 */
[----:B------:R-:W-:-:S04]  /*0c30*/  DEPBAR {5,4,3,2,1,0} ;  /* 0x0000003f0000791a */ /* 0x000fc80000000000 */
[----:B------:R2:W-:Y:S01]  /*0c40*/  UTMACCTL.IV [UR24] ;  /* 0x00000000180079b9 */ /* 0x0005e20008000000 */
[----:B------:R-:W-:Y:S01]  /*0c50*/  NOP ;  /* 0x0000000000007918 */ /* 0x000fe20000000000 */
.L_x_28:
[----:B------:R-:W-:Y:S05]  /*0c60*/  @P0 BRA `(.L_x_29) ;  /* 0x00000000000c0947 */ /* 0x000fea0003800000 */
[----:B------:R0:W-:Y:S01]  /*0c70*/  UTMACMDFLUSH ;  /* 0x00000000000079b7 */ /* 0x0001e20000000000 */
[----:B------:R-:W-:Y:S05]  /*0c80*/  @P0 BRA `(.L_x_29) ;  /* 0x0000000000040947 */ /* 0x000fea0003800000 */
[----:B------:R-:W-:-:S04]  /*0c90*/  DEPBAR.LE SB0, 0x0 ;  /* 0x000080000000791a */ /* 0x000fc80000000000 */
.L_x_29:
[----:B------:R-:W-:Y:S05]  /*0ca0*/  WARPSYNC.ALL ;  /* 0x0000000000007948 */ /* 0x000fea0003800000 */
[----:B---3--:R-:W-:Y:S06]  /*0cb0*/  BAR.SYNC.DEFER_BLOCKING 0x0 ;  /* 0x0000000000007b1d */ /* 0x008fec0000010000 */
[----:B------:R-:W-:Y:S02]  /*0cc0*/  BSSY B3, `(.L_x_30) ;  /* 0x000000b000037945 */ /* 0x000fe40003800000 */
[----:B------:R-:W-:Y:S06]  /*0cd0*/  BAR.SYNC.DEFER_BLOCKING 0x0 ;  /* 0x0000000000007b1d */ /* 0x000fec0000010000 */
[----:B------:R3:W-:Y:S01]  /*0ce0*/  @!P0 STS [R11], RZ ;  /* 0x000000ff0b008388 */ /* 0x0007e20000000800 */
[----:B------:R-:W-:Y:S01]  /*0cf0*/  NOP ;  /* 0x0000000000007918 */ /* 0x000fe20000000000 */
[----:B------:R-:W-:Y:S05]  /*0d00*/  @P2 BRA `(.L_x_31) ;  /* 0x0000000000182947 */ /* 0x000fea0003800000 */
[----:B--2-4-:R-:W2:Y:S01]  /*0d10*/  LDS R4, [UR20+0x8] ;  /* 0x00000814ff047984 */ /* 0x014ea20008000800 */
[----:B---3-5:R-:W3:Y:S01]  /*0d20*/  LDC.64 R10, c[0x0][0x220] ;  /* 0x00008800ff0a7b82 */ /* 0x028ee20000000a00 */
[----:B------:R-:W-:Y:S02]  /*0d30*/  IMAD.MOV.U32 R5, RZ, RZ, 0x70 ;  /* 0x00000070ff057424 */ /* 0x000fe400078e00ff */
[----:B---3--:R3:W-:Y:S03]  /*0d40*/  STS.64 [UR20], R10 ;  /* 0x0000000aff007988 */ /* 0x0087e60008000a14 */
[----:B--2---:R-:W-:-:S05]  /*0d50*/  LOP3.LUT R4, R4, 0x10, R5, 0xd8, !PT ;  /* 0x0000001004047812 */ /* 0x004fca00078ed805 */
[----:B------:R3:W-:Y:S02]  /*0d60*/  STS [UR20+0x8], R4 ;  /* 0x00000804ff007988 */ /* 0x0007e40008000814 */
.L_x_31:
[----:B--2---:R-:W-:Y:S05]  /*0d70*/  BSYNC B3 ;  /* 0x0000000000037941 */ /* 0x004fea0003800000 */
.L_x_30:
[----:B------:R-:W-:Y:S04]  /*0d80*/  BSSY B4, `(.L_x_32) ;  /* 0x0000011000047945 */ /* 0x000fe80003800000 */
[----:B------:R-:W-:Y:S04]  /*0d90*/  BSSY B3, `(.L_x_33) ;  /* 0x000000e000037945 */ /* 0x000fe80003800000 */
[----:B------:R-:W-:Y:S05]  /*0da0*/  @P2 BRA `(.L_x_34) ;  /* 0x0000000000242947 */ /* 0x000fea0003800000 */
[----:B---34-:R-:W2:Y:S01]  /*0db0*/  LDS R4, [UR20+0x34] ;  /* 0x00003414ff047984 */ /* 0x018ea20008000800 */
[----:B------:R-:W-:-:S05]  /*0dc0*/  IMAD.MOV.U32 R5, RZ, RZ, 0x3f000000 ;  /* 0x3f000000ff057424 */ /* 0x000fca00078e00ff */
[----:B--2---:R-:W-:-:S05]  /*0dd0*/  LOP3.LUT R4, R4, 0xff000000, R5, 0xb8, !PT ;  /* 0xff00000004047812 */ /* 0x004fca00078eb805 */
[----:B------:R2:W-:Y:S01]  /*0de0*/  STS [UR20+0x34], R4 ;  /* 0x00003404ff007988 */ /* 0x0005e20008000814 */
[----:B------:R-:W-:Y:S05]  /*0df0*/  @P2 BRA `(.L_x_35) ;  /* 0x00000000001c2947 */ /* 0x000fea0003800000 */
[----:B--2---:R-:W2:Y:S01]  /*0e00*/  LDS R4, [UR20+0x38] ;  /* 0x00003814ff047984 */ /* 0x004ea20008000800 */
[----:B------:R-:W-:-:S05]  /*0e10*/  IMAD.MOV.U32 R5, RZ, RZ, 0x3f ;  /* 0x0000003fff057424 */ /* 0x000fca00078e00ff */
[----:B--2---:R-:W-:-:S05]  /*0e20*/  LOP3.LUT R4, R4, 0xff, R5, 0xb8, !PT ;  /* 0x000000ff04047812 */ /* 0x004fca00078eb805 */
[----:B------:R2:W-:Y:S02]  /*0e30*/  STS [UR20+0x38], R4 ;  /* 0x00003804ff007988 */ /* 0x0005e40008000814 */
.L_x_34:
[----:B------:R-:W-:Y:S05]  /*0e40*/  @P2 BREAK B3 ;  /* 0x0000000000032942 */ /* 0x000fea0003800000 */
[----:B------:R-:W-:Y:S05]  /*0e50*/  @P2 BRA `(.L_x_36) ;  /* 0x00000000000c2947 */ /* 0x000fea0003800000 */
[----:B------:R1:W-:Y:S02]  /*0e60*/  STS [UR20+0x20], R3 ;  /* 0x00002003ff007988 */ /* 0x0003e40008000814 */
.L_x_35:
[----:B------:R-:W-:Y:S05]  /*0e70*/  BSYNC B3 ;  /* 0x0000000000037941 */ /* 0x000fea0003800000 */
.L_x_33:
[----:B------:R1:W-:Y:S02]  /*0e80*/  @!P2 STS [UR20+0x24], R2 ;  /* 0x00002402ff00a988 */ /* 0x0003e40008000814 */
.L_x_36:
[----:B------:R-:W-:Y:S05]  /*0e90*/  BSYNC B4 ;  /* 0x0000000000047941 */ /* 0x000fea0003800000 */
.L_x_32:
[----:B------:R-:W-:Y:S05]  /*0ea0*/  WARPSYNC.ALL ;  /* 0x0000000000007948 */ /* 0x000fea0003800000 */
[----:B------:R-:W-:Y:S04]  /*0eb0*/  BSSY B4, `(.L_x_37) ;  /* 0x000000e000047945 */ /* 0x000fe80003800000 */
[----:B------:R-:W-:Y:S05]  /*0ec0*/  @P2 BRA `(.L_x_38) ;  /* 0x0000000000302947 */ /* 0x000fea0003800000 */
[----:B-1----:R-:W1:Y:S01]  /*0ed0*/  LDS R3, [UR20+0x34] ;  /* 0x00003414ff037984 */ /* 0x002e620008000800 */
[----:B--234-:R-:W2:Y:S03]  /*0ee0*/  LDC.64 R4, c[0x0][0x248] ;  /* 0x00009200ff047b82 */ /* 0x01cea60000000a00 */
        /* <DEDUP_REMOVED lines=10> */
.L_x_38:
[----:B------:R-:W-:Y:S05]  /*0f90*/  BSYNC B4 ;  /* 0x0000000000047941 */ /* 0x000fea0003800000 */
.L_x_37:
[----:B------:R-:W-:Y:S04]  /*0fa0*/  BSSY B4, `(.L_x_39) ;  /* 0x000001a000047945 */ /* 0x000fe80003800000 */
[----:B------:R-:W-:Y:S04]  /*0fb0*/  BSSY B5, `(.L_x_40) ;  /* 0x0000015000057945 */ /* 0x000fe80003800000 */
[----:B------:R-:W-:Y:S05]  /*0fc0*/  @P2 BRA `(.L_x_41) ;  /* 0x0000000000202947 */ /* 0x000fea0003800000 */
[----:B-12---:R-:W1:Y:S02]  /*0fd0*/  LDS R2, [UR20+0x34] ;  /* 0x00003414ff027984 */ /* 0x006e640008000800 */
[----:B-1----:R-:W-:-:S05]  /*0fe0*/  LOP3.LUT R2, R2, 0x38, RZ, 0xb8, !PT ;  /* 0x0000003802027812 */ /* 0x002fca00078eb8ff */
[----:B------:R1:W-:Y:S01]  /*0ff0*/  STS [UR20+0x34], R2 ;  /* 0x00003402ff007988 */ /* 0x0003e20008000814 */
[----:B------:R-:W-:Y:S05]  /*1000*/  @P2 BRA `(.L_x_42) ;  /* 0x0000000000202947 */ /* 0x000fea0003800000 */
[----:B-1----:R-:W1:Y:S01]  /*1010*/  LDS R2, [UR20+0x8] ;  /* 0x00000814ff027984 */ /* 0x002e620008000800 */
[----:B------:R-:W-:-:S05]  /*1020*/  IMAD.MOV.U32 R3, RZ, RZ, 0x780 ;  /* 0x00000780ff037424 */ /* 0x000fca00078e00ff */
[----:B-1----:R-:W-:-:S05]  /*1030*/  LOP3.LUT R2, R2, 0x500, R3, 0xd8, !PT ;  /* 0x0000050002027812 */ /* 0x002fca00078ed803 */
[----:B------:R1:W-:Y:S02]  /*1040*/  STS [UR20+0x8], R2 ;  /* 0x00000802ff007988 */ /* 0x0003e40008000814 */
.L_x_41:
[----:B------:R-:W-:Y:S05]  /*1050*/  @P2 BRA `(.L_x_43) ;  /* 0x0000000000282947 */ /* 0x000fea0003800000 */
[----:B-12---:R-:W1:Y:S02]  /*1060*/  LDS R2, [UR20+0x8] ;  /* 0x00000814ff027984 */ /* 0x006e640008000800 */
[----:B-1----:R-:W-:-:S05]  /*1070*/  LOP3.LUT R2, R2, 0x1800, RZ, 0xb8, !PT ;  /* 0x0000180002027812 */ /* 0x002fca00078eb8ff */
[----:B------:R2:W-:Y:S02]  /*1080*/  STS [UR20+0x8], R2 ;  /* 0x00000802ff007988 */ /* 0x0005e40008000814 */
.L_x_42:
[----:B------:R-:W-:Y:S05]  /*1090*/  @P2 BREAK B5 ;  /* 0x0000000000052942 */ /* 0x000fea0003800000 */
[----:B------:R-:W-:Y:S05]  /*10a0*/  @P2 BRA `(.L_x_44) ;  /* 0x0000000000242947 */ /* 0x000fea0003800000 */
[----:B-12---:R-:W1:Y:S01]  /*10b0*/  LDS R2, [UR20+0x8] ;  /* 0x00000814ff027984 */ /* 0x006e620008000800 */
[----:B------:R-:W-:-:S05]  /*10c0*/  IMAD.MOV.U32 R3, RZ, RZ, 0x6000 ;  /* 0x00006000ff037424 */ /* 0x000fca00078e00ff */
[----:B-1----:R-:W-:-:S04]  /*10d0*/  LOP3.LUT R2, R2, 0x6000, R3, 0xd8, !PT ;  /* 0x0000600002027812 */ /* 0x002fc800078ed803 */
[----:B------:R-:W-:-:S05]  /*10e0*/  LOP3.LUT R2, R2, 0x400000, RZ, 0xb8, !PT ;  /* 0x0040000002027812 */ /* 0x000fca00078eb8ff */
[----:B------:R1:W-:Y:S02]  /*10f0*/  STS [UR20+0x8], R2 ;  /* 0x00000802ff007988 */ /* 0x0003e40008000814 */
.L_x_43:
[----:B------:R-:W-:Y:S05]  /*1100*/  BSYNC B5 ;  /* 0x0000000000057941 */ /* 0x000fea0003800000 */
.L_x_40:
[----:B-12---:R-:W1:Y:S02]  /*1110*/  @!P2 LDS R2, [UR20+0x8] ;  /* 0x00000814ff02a984 */ /* 0x006e640008000800 */
[----:B-1----:R-:W-:-:S05]  /*1120*/  @!P2 LOP3.LUT R2, R2, 0x8000, RZ, 0xb8, !PT ;  /* 0x000080000202a812 */ /* 0x002fca00078eb8ff */
[----:B------:R1:W-:Y:S02]  /*1130*/  @!P2 STS [UR20+0x8], R2 ;  /* 0x00000802ff00a988 */ /* 0x0003e40008000814 */
.L_x_44:
[----:B------:R-:W-:Y:S05]  /*1140*/  BSYNC B4 ;  /* 0x0000000000047941 */ /* 0x000fea0003800000 */
.L_x_39:
[----:B------:R-:W-:Y:S05]  /*1150*/  WARPSYNC.ALL ;  /* 0x0000000000007948 */ /* 0x000fea0003800000 */
[----:B------:R-:W-:Y:S01]  /*1160*/  UIADD3 UR5, UR5, 0x100, URZ ;  /* 0x0000010005057890 */ /* 0x000fe2000fffe03f */
[----:B------:R-:W-:Y:S01]  /*1170*/  ISETP.GE.AND P1, PT, R8, 0x1, PT ;  /* 0x000000010800780c */ /* 0x000fe20003f26270 */
[----:B------:R-:W-:Y:S01]  /*1180*/  IMAD.MOV.U32 R24, RZ, RZ, RZ ;  /* 0x000000ffff187224 */ /* 0x000fe200078e00ff */
[----:B------:R-:W-:Y:S01]  /*1190*/  SHF.R.U32.HI R7, RZ, 0x5, R0 ;  /* 0x00000005ff077819 */ /* 0x000fe20000011600 */
[----:B------:R-:W-:-:S04]  /*11a0*/  UIADD3 UR26, UP0, UR5, UR26, URZ ;  /* 0x0000001a051a7290 */ /* 0x000fc8000ff1e03f */
[----:B------:R-:W-:Y:S01]  /*11b0*/  ULEA.HI.X.SX32 UR27, UR5, UR27, 0x1, UP0 ;  /* 0x0000001b051b7291 */ /* 0x000fe200080f0e3f */
[----:B------:R-:W-:Y:S11]  /*11c0*/  @P0 BRA `(.L_x_45) ;  /* 0x0000000000280947 */ /* 0x000ff60003800000 */
[----:B-12---:R-:W3:Y:S01]  /*11d0*/  S2R R2, SR_LANEID ;  /* 0x0000000000027919 */ /* 0x006ee20000000000 */
[----:B------:R-:W-:Y:S05]  /*11e0*/  WARPSYNC.ALL ;  /* 0x0000000000007948 */ /* 0x000fea0003800000 */
[----:B---34-:R-:W-:-:S05]  /*11f0*/  IMAD.SHL.U32 R4, R2, 0x4, RZ ;  /* 0x0000000402047824 */ /* 0x018fca00078e00ff */
[----:B------:R-:W1:Y:S01]  /*1200*/  LDS R5, [R4+UR20] ;  /* 0x0000001404057984 */ /* 0x000e620008000800 */
[----:B------:R-:W-:-:S05]  /*1210*/  IADD3 R2, P3, R4, UR26, RZ ;  /* 0x0000001a04027c10 */ /* 0x000fca000ff7e0ff */
[----:B------:R-:W-:-:S05]  /*1220*/  IMAD.X R3, RZ, RZ, UR27, P3 ;  /* 0x0000001bff037e24 */ /* 0x000fca00098e06ff */
[----:B-1----:R1:W2:Y:S01]  /*1230*/  ATOMG.E.EXCH.STRONG.GPU PT, RZ, [R2], R5 ;  /* 0x0000000502ff73a8 */ /* 0x0022a200041ee100 */
[----:B------:R-:W-:-:S04]  /*1240*/  DEPBAR {5,4,3,2,1,0} ;  /* 0x0000003f0000791a */ /* 0x000fc80000000000 */
[----:B------:R1:W-:Y:S01]  /*1250*/  UTMACCTL.IV [UR26] ;  /* 0x000000001a0079b9 */ /* 0x0003e20008000000 */
[----:B------:R-:W-:Y:S01]  /*1260*/  NOP ;  /* 0x0000000000007918 */ /* 0x000fe20000000000 */
.L_x_45:
[----:B------:R-:W-:Y:S05]  /*1270*/  @P0 BRA `(.L_x_46) ;  /* 0x00000000000c0947 */ /* 0x000fea0003800000 */
[----:B------:R0:W-:Y:S01]  /*1280*/  UTMACMDFLUSH ;  /* 0x00000000000079b7 */ /* 0x0001e20000000000 */
[----:B------:R-:W-:Y:S05]  /*1290*/  @P0 BRA `(.L_x_46) ;  /* 0x0000000000040947 */ /* 0x000fea0003800000 */
[----:B------:R-:W-:-:S04]  /*12a0*/  DEPBAR.LE SB0, 0x0 ;  /* 0x000080000000791a */ /* 0x000fc80000000000 */
.L_x_46:
[----:B------:R-:W-:Y:S05]  /*12b0*/  WARPSYNC.ALL ;  /* 0x0000000000007948 */ /* 0x000fea0003800000 */
[----:B--2---:R-:W-:Y:S01]  /*12c0*/  BAR.SYNC.DEFER_BLOCKING 0x0 ;  /* 0x0000000000007b1d */ /* 0x004fe20000010000 */
[----:B------:R-:W-:Y:S01]  /*12d0*/  R2UR UR21, R7 ;  /* 0x00000000071572ca */ /* 0x000fe200000e0000 */
[----:B------:R-:W-:Y:S01]  /*12e0*/  USHF.L.U32 UR11, UR28, 0x7, URZ ;  /* 0x000000071c0b7899 */ /* 0x000fe2000800063f */
[----:B------:R-:W-:Y:S01]  /*12f0*/  IMAD.MOV.U32 R25, RZ, RZ, RZ ;  /* 0x000000ffff197224 */ /* 0x000fe200078e00ff */
[----:B------:R-:W-:Y:S01]  /*1300*/  USHF.L.U32 UR15, UR29, 0x6, URZ ;  /* 0x000000061d0f7899 */ /* 0x000fe2000800063f */
[----:B------:R-:W-:Y:S01]  /*1310*/  CS2R R26, SRZ ;  /* 0x00000000001a7805 */ /* 0x000fe2000001ff00 */
[----:B------:R-:W-:Y:S01]  /*1320*/  VOTEU.ALL UP0, P2 ;  /* 0x00000000003f7886 */ /* 0x000fe20001000000 */
[----:B------:R-:W-:Y:S01]  /*1330*/  UMOV UR6, 0x1 ;  /* 0x0000000100067882 */ /* 0x000fe20000000000 */
[----:B------:R-:W-:Y:S01]  /*1340*/  VOTEU.ALL UP1, P2 ;  /* 0x00000000003f7886 */ /* 0x000fe20001020000 */
[----:B------:R-:W-:-:S02]  /*1350*/  CS2R R28, SRZ ;  /* 0x00000000001c7805 */ /* 0x000fc4000001ff00 */
[----:B------:R-:W-:Y:S01]  /*1360*/  CS2R R30, SRZ ;  /* 0x00000000001e7805 */ /* 0x000fe2000001ff00 */
[----:B------:R-:W-:-:S04]  /*1370*/  @!UP0 UIADD3 UR8, -UR6, 0x100000, URZ ;  /* 0x0010000006088890 */ /* 0x000fc8000fffe13f */
[----:B------:R-:W-:Y:S02]  /*1380*/  @!UP0 USHF.L.U32 UR9, UR8, 0xb, URZ ;  /* 0x0000000b08098899 */ /* 0x000fe4000800063f */
[----:B------:R-:W-:Y:S01]  /*1390*/  @!UP0 USHF.L.U32 UR8, UR8, 0x1, URZ ;  /* 0x0000000108088899 */ /* 0x000fe2000800063f */
[----:B------:R-:W-:Y:S01]  /*13a0*/  CS2R R32, SRZ ;  /* 0x0000000000207805 */ /* 0x000fe2000001ff00 */
[----:B------:R-:W-:-:S04]  /*13b0*/  @!UP0 UIADD3 UR6, -UR6, 0x100000, URZ ;  /* 0x0010000006068890 */ /* 0x000fc8000fffe13f */
[----:B------:R-:W-:Y:S02]  /*13c0*/  @!UP0 USHF.L.U32 UR7, UR6, 0xb, URZ ;  /* 0x0000000b06078899 */ /* 0x000fe4000800063f */
[----:B------:R-:W-:Y:S01]  /*13d0*/  @!UP0 USHF.L.U32 UR6, UR6, 0x1, URZ ;  /* 0x0000000106068899 */ /* 0x000fe2000800063f */
[----:B------:R-:W-:Y:S01]  /*13e0*/  CS2R R34, SRZ ;  /* 0x0000000000227805 */ /* 0x000fe2000001ff00 */
[----:B------:R-:W-:Y:S01]  /*13f0*/  VOTEU.ALL UP0, P2 ;  /* 0x00000000003f7886 */ /* 0x000fe20001000000 */
[----:B------:R-:W-:Y:S02]  /*1400*/  CS2R R36, SRZ ;  /* 0x0000000000247805 */ /* 0x000fe4000001ff00 */
[----:B------:R-:W-:Y:S02]  /*1410*/  CS2R R38, SRZ ;  /* 0x0000000000267805 */ /* 0x000fe4000001ff00 */
[----:B------:R-:W-:Y:S02]  /*1420*/  CS2R R40, SRZ ;  /* 0x0000000000287805 */ /* 0x000fe4000001ff00 */
[----:B------:R-:W-:-:S02]  /*1430*/  CS2R R42, SRZ ;  /* 0x00000000002a7805 */ /* 0x000fc4000001ff00 */
[----:B------:R-:W-:Y:S02]  /*1440*/  CS2R R44, SRZ ;  /* 0x00000000002c7805 */ /* 0x000fe4000001ff00 */
[----:B------:R-:W-:Y:S02]  /*1450*/  CS2R R46, SRZ ;  /* 0x00000000002e7805 */ /* 0x000fe4000001ff00 */
[----:B------:R-:W-:Y:S02]  /*1460*/  CS2R R48, SRZ ;  /* 0x0000000000307805 */ /* 0x000fe4000001ff00 */
[----:B------:R-:W-:Y:S01]  /*1470*/  CS2R R50, SRZ ;  /* 0x0000000000327805 */ /* 0x000fe2000001ff00 */
[----:B------:R-:W2:Y:S02]  /*1480*/  FENCE.VIEW.ASYNC.S ;  /* 0x00000000000073c6 */ /* 0x000ea40000000000 */
[----:B--2---:R2:W4:Y:S02]  /*1490*/  @!UP0 SYNCS.EXCH.64 URZ, [UR20+0x6000], UR8 ;  /* 0x00600008143f85b2 */ /* 0x0045240008000100 */
[----:B----4-:R-:W-:Y:S01]  /*14a0*/  BAR.SYNC.DEFER_BLOCKING 0x0 ;  /* 0x0000000000007b1d */ /* 0x010fe20000010000 */
[----:B------:R-:W-:-:S02]  /*14b0*/  CS2R R52, SRZ ;  /* 0x0000000000347805 */ /* 0x000fc4000001ff00 */
[----:B------:R-:W-:-:S03]  /*14c0*/  CS2R R54, SRZ ;  /* 0x0000000000367805 */ /* 0x000fc6000001ff00 */
[----:B------:R2:W4:Y:S01]  /*14d0*/  @!UP1 SYNCS.EXCH.64 URZ, [UR20+0x6008], UR6 ;  /* 0x00600806143f95b2 */ /* 0x0005220008000100 */
[----:B------:R-:W-:Y:S05]  /*14e0*/  @!P1 BRA `(.L_x_47) ;  /* 0x0000000400409947 */ /* 0x000fea0003800000 */
[----:B------:R-:W-:Y:S02]  /*14f0*/  CS2R R24, SRZ ;  /* 0x0000000000187805 */ /* 0x000fe4000001ff00 */
[----:B------:R-:W-:Y:S02]  /*1500*/  CS2R R26, SRZ ;  /* 0x00000000001a7805 */ /* 0x000fe4000001ff00 */
[----:B------:R-:W-:Y:S02]  /*1510*/  CS2R R28, SRZ ;  /* 0x00000000001c7805 */ /* 0x000fe4000001ff00 */
[----:B------:R-:W-:Y:S02]  /*1520*/  CS2R R30, SRZ ;  /* 0x00000000001e7805 */ /* 0x000fe4000001ff00 */
[----:B------:R-:W-:Y:S02]  /*1530*/  CS2R R32, SRZ ;  /* 0x0000000000207805 */ /* 0x000fe4000001ff00 */
[----:B------:R-:W-:-:S02]  /*1540*/  CS2R R34, SRZ ;  /* 0x0000000000227805 */ /* 0x000fc4000001ff00 */
        /* <DEDUP_REMOVED lines=10> */
[----:B------:R-:W-:Y:S01]  /*15f0*/  UMOV UR5, URZ ;  /* 0x0000003f00057c82 */ /* 0x000fe20008000000 */
[----:B------:R-:W-:-:S05]  /*1600*/  UMOV UR14, URZ ;  /* 0x0000003f000e7c82 */ /* 0x000fca0008000000 */
.L_x_49:
[----:B----4-:R-:W-:Y:S01]  /*1610*/  BAR.SYNC.DEFER_BLOCKING 0x0 ;  /* 0x0000000000007b1d */ /* 0x010fe20000010000 */
[----:B------:R-:W-:Y:S01]  /*1620*/  ULEA UR18, UR5, UR20, 0x3 ;  /* 0x0000001405127291 */ /* 0x000fe2000f8e183f */
[----:B-1----:R-:W-:Y:S01]  /*1630*/  @!P2 IMAD.MOV.U32 R2, RZ, RZ, 0x3000 ;  /* 0x00003000ff02a424 */ /* 0x002fe200078e00ff */
[----:B------:R-:W-:Y:S01]  /*1640*/  ELECT P0, URZ, PT ;  /* 0x00000000003f782f */ /* 0x000fe20003800000 */
[----:B------:R-:W-:-:S03]  /*1650*/  ULEA UR12, UR5, UR20, 0xc ;  /* 0x00000014050c7291 */ /* 0x000fc6000f8e603f */
[----:B------:R-:W-:Y:S02]  /*1660*/  ISETP.LT.U32.AND P0, PT, R6, 0x20, P0 ;  /* 0x000000200600780c */ /* 0x000fe40000701070 */
[----:B------:R-:W-:Y:S01]  /*1670*/  ELECT P1, URZ, PT ;  /* 0x00000000003f782f */ /* 0x000fe20003820000 */
[----:B------:R-:W-:-:S03]  /*1680*/  UIADD3 UR12, UR12, 0x4000, URZ ;  /* 0x000040000c0c7890 */ /* 0x000fc6000fffe03f */
[----:B------:R-:W-:Y:S01]  /*1690*/  ISETP.LT.U32.AND P1, PT, R6, 0x20, P1 ;  /* 0x000000200600780c */ /* 0x000fe20000f21070 */
[----:B--2---:R-:W-:Y:S01]  /*16a0*/  ULEA UR8, UR5, UR20, 0xd ;  /* 0x0000001405087291 */ /* 0x004fe2000f8e683f */
[----:B------:R-:W-:-:S05]  /*16b0*/  UMOV UR10, UR14 ;  /* 0x0000000e000a7c82 */ /* 0x000fca0008000000 */
[----:B------:R-:W-:Y:S01]  /*16c0*/  VOTEU.ANY UP0, P0 ;  /* 0x00000000003f7886 */ /* 0x000fe20000000100 */
[----:B------:R-:W-:Y:S01]  /*16d0*/  VOTEU.ANY UP2, P0 ;  /* 0x00000000003f7886 */ /* 0x000fe20000040100 */
[----:B------:R1:W-:Y:S03]  /*16e0*/  @!P2 SYNCS.ARRIVE.TRANS64 RZ, [UR18+0x6000], R2 ;  /* 0x00600002ffffa9a7 */ /* 0x0003e60008000012 */
[----:B------:R-:W-:Y:S01]  /*16f0*/  @UP0 UIADD3 UR13, UR18, 0x6000, URZ ;  /* 0x00006000120d0890 */ /* 0x000fe2000fffe03f */
[----:B------:R-:W-:Y:S01]  /*1700*/  @UP0 UMOV UR6, UR22 ;  /* 0x0000001600060c82 */ /* 0x000fe20008000000 */
[----:B------:R-:W-:Y:S01]  /*1710*/  @UP0 UMOV UR7, UR23 ;  /* 0x0000001700070c82 */ /* 0x000fe20008000000 */
[----:B------:R-:W-:Y:S01]  /*1720*/  BAR.SYNC.DEFER_BLOCKING 0x0 ;  /* 0x0000000000007b1d */ /* 0x000fe20000010000 */
[----:B-1----:R-:W-:-:S05]  /*1730*/  IMAD.U32 R2, RZ, RZ, UR4 ;  /* 0x00000004ff027e24 */ /* 0x002fca000f8e00ff */
[----:B------:R-:W-:Y:S01]  /*1740*/  VOTEU.ANY UP1, P1 ;  /* 0x00000000003f7886 */ /* 0x000fe20000820100 */
[----:B------:R-:W-:Y:S01]  /*1750*/  VOTEU.ANY UP3, P1 ;  /* 0x00000000003f7886 */ /* 0x000fe20000860100 */
[----:B------:R-:W-:-:S03]  /*1760*/  SHF.L.U32 R2, R2, 0x1f, RZ ;  /* 0x0000001f02027819 */ /* 0x000fc600000006ff */
[----:B------:R-:W-:Y:S01]  /*1770*/  @UP1 UIADD3 UR9, UR18, 0x6000, URZ ;  /* 0x0000600012091890 */ /* 0x000fe2000fffe03f */
[----:B------:R-:W-:Y:S01]  /*1780*/  @UP1 UMOV UR16, UR24 ;  /* 0x0000001800101c82 */ /* 0x000fe20008000000 */
[----:B------:R-:W-:Y:S01]  /*1790*/  @UP1 UMOV UR17, UR25 ;  /* 0x0000001900111c82 */ /* 0x000fe20008000000 */
[----:B------:R1:W-:Y:S01]  /*17a0*/  @UP2 UTMALDG.2D [UR12], [UR6] ;  /* 0x0000000c060025b4 */ /* 0x0003e20008008000 */
[----:B------:R2:W-:Y:S06]  /*17b0*/  MEMBAR.ALL.CTA ;  /* 0x0000000000007992 */ /* 0x0005ec0000008000 */
[----:B--2---:R-:W2:Y:S02]  /*17c0*/  FENCE.VIEW.ASYNC.S ;  /* 0x00000000000073c6 */ /* 0x004ea40000000000 */
[----:B--2---:R-:W-:Y:S06]  /*17d0*/  BAR.SYNC.DEFER_BLOCKING 0x0 ;  /* 0x0000000000007b1d */ /* 0x004fec0000010000 */
[----:B------:R1:W-:Y:S02]  /*17e0*/  @UP3 UTMALDG.2D [UR8], [UR16] ;  /* 0x00000008100035b4 */ /* 0x0003e40008008000 */
[----:B------:R-:W-:Y:S06]  /*17f0*/  BAR.SYNC.DEFER_BLOCKING 0x0 ;  /* 0x0000000000007b1d */ /* 0x000fec0000010000 */
[----:B------:R-:W2:Y:S02]  /*1800*/  SYNCS.PHASECHK.TRANS64.TRYWAIT P0, [UR18+0x6000], R2 ;  /* 0x00600002ff0075a7 */ /* 0x000ea40008000152 */
[----:B-12---:R-:W-:Y:S05]  /*1810*/  @!P0 BRA `(.L_x_48) ;  /* 0x00000004005c8947 */ /* 0x006fea0003800000 */
.L_x_50:
[----:B------:R-:W-:Y:S01]  /*1820*/  USHF.L.U32 UR6, UR21, 0x6, URZ ;  /* 0x0000000615067899 */ /* 0x000fe2000800063f */
[----:B------:R-:W-:Y:S02]  /*1830*/  WARPGROUP.DEPBAR.LE gsb0, 0x0 ;  /* 0x00008000000079c5 */ /* 0x000fe40000010000 */
[----:B------:R-:W-:Y:S01]  /*1840*/  USHF.R.U32.HI UR7, URZ, 0x4, UR12 ;  /* 0x000000043f077899 */ /* 0x000fe2000801160c */
[----:B------:R-:W-:Y:S01]  /*1850*/  WARPGROUP.ARRIVE ;  /* 0x00000000000079c5 */ /* 0x000fe20000000000 */
[----:B------:R-:W-:Y:S01]  /*1860*/  ULOP3.LUT UR6, UR6, 0x100, URZ, 0xc0, !UPT ;  /* 0x0000010006067892 */ /* 0x000fe2000f8ec03f */
[----:B------:R-:W1:Y:S01]  /*1870*/  LDC R2, c[0x0][0x230] ;  /* 0x00008c00ff027b82 */ /* 0x000e620000000800 */
[----:B------:R-:W-:Y:S01]  /*1880*/  UMOV UR17, 0x80000020 ;  /* 0x8000002000117882 */ /* 0x000fe20000000000 */
[----:B------:R-:W-:Y:S01]  /*1890*/  UMOV UR19, 0x80000020 ;  /* 0x8000002000137882 */ /* 0x000fe20000000000 */
[----:B------:R-:W-:Y:S02]  /*18a0*/  ULEA.HI UR8, UR8, UR6, URZ, 0x1c ;  /* 0x0000000608087291 */ /* 0x000fe4000f8fe03f */
[----:B------:R-:W-:-:S02]  /*18b0*/  USGXT.U32 UR6, UR7, 0xe ;  /* 0x0000000e0706789a */ /* 0x000fc40008000000 */
[----:B------:R-:W-:Y:S02]  /*18c0*/  ULOP3.LUT UR8, UR8, 0x3fff, URZ, 0xc0, !UPT ;  /* 0x00003fff08087892 */ /* 0x000fe4000f8ec03f */
[----:B------:R-:W-:Y:S01]  /*18d0*/  UIADD3 UR14, UR14, 0x20, URZ ;  /* 0x000000200e0e7890 */ /* 0x000fe2000fffe03f */
[----:B------:R-:W-:Y:S02]  /*18e0*/  UMOV UR7, URZ ;  /* 0x0000003f00077c82 */ /* 0x000fe40008000000 */
[----:B------:R-:W-:Y:S01]  /*18f0*/  UMOV UR16, UR6 ;  /* 0x0000000600107c82 */ /* 0x000fe20008000000 */
[----:B------:R-:W-:Y:S01]  /*1900*/  UIADD3 UR5, UR5, 0x1, URZ ;  /* 0x0000000105057890 */ /* 0x000fe2000fffe03f */
[----:B------:R-:W-:Y:S01]  /*1910*/  UMOV UR18, UR8 ;  /* 0x0000000800127c82 */ /* 0x000fe20008000000 */
[----:B------:R-:W-:Y:S01]  /*1920*/  UMOV UR9, URZ ;  /* 0x0000003f00097c82 */ /* 0x000fe20008000000 */
[----:B------:R-:W-:Y:S01]  /*1930*/  HGMMA.64x64x16.F32.BF16 R24, gdesc[UR16], R24 ;  /* 0x00e00000101879f0 */ /* 0x000fe20008701818 */
[----:B------:R-:W-:Y:S01]  /*1940*/  UMOV UR18, 0xfffffffe ;  /* 0xfffffffe00127882 */ /* 0x000fe20000000000 */
[----:B------:R-:W-:Y:S01]  /*1950*/  UMOV UR19, 0x7fffffdf ;  /* 0x7fffffdf00137882 */ /* 0x000fe20000000000 */
[----:B------:R-:W-:-:S02]  /*1960*/  UISETP.NE.U32.AND UP0, UPT, UR5, 0x2, UPT ;  /* 0x000000020500788c */ /* 0x000fc4000bf05070 */
[----:B------:R-:W-:Y:S01]  /*1970*/  UIADD3.64 UR16, UR6, -UR18, URZ ;  /* 0x8000001206107297 */ /* 0x000fe2000fffe03f */
[----:B-1----:R-:W-:Y:S01]  /*1980*/  ISETP.LE.AND P0, PT, R2, UR14, PT ;  /* 0x0000000e02007c0c */ /* 0x002fe2000bf03270 */
[----:B------:R-:W-:Y:S02]  /*1990*/  UIADD3.64 UR18, UR8, -UR18, URZ ;  /* 0x8000001208127297 */ /* 0x000fe4000fffe03f */
[----:B------:R-:W-:Y:S02]  /*19a0*/  USEL UR6, URZ, 0x1, UP0 ;  /* 0x000000013f067887 */ /* 0x000fe40008000000 */
[----:B------:R-:W-:Y:S02]  /*19b0*/  USEL UR5, UR5, URZ, UP0 ;  /* 0x0000003f05057287 */ /* 0x000fe40008000000 */
[----:B------:R-:W-:-:S03]  /*19c0*/  ULOP3.LUT UR4, UR4, UR6, URZ, 0x3c, !UPT ;  /* 0x0000000604047292 */ /* 0x000fc6000f8e3c3f */
[----:B------:R-:W-:Y:S03]  /*19d0*/  HGMMA.64x64x16.F32.BF16 R24, gdesc[UR16], R24, gsb0 ;  /* 0x00e00000101879f0 */ /* 0x000fe60008001818 */
[----:B------:R-:W-:Y:S06]  /*19e0*/  @!P0 BRA `(.L_x_49) ;  /* 0xfffffffc00088947 */ /* 0x000fec000383ffff */
.L_x_47:
[----:B------:R-:W-:Y:S02]  /*19f0*/  WARPGROUP.DEPBAR.LE gsb0, 0x0 ;  /* 0x00008000000079c5 */ /* 0x000fe40000010000 */
[----:B----4-:R-:W-:Y:S01]  /*1a00*/  BAR.SYNC.DEFER_BLOCKING 0x0 ;  /* 0x0000000000007b1d */ /* 0x010fe20000010000 */
[C---:B-1----:R-:W-:Y:S01]  /*1a10*/  IMAD.SHL.U32 R2, R0.reuse, 0x80, RZ ;  /* 0x0000008000027824 */ /* 0x042fe200078e00ff */
[----:B------:R-:W-:Y:S01]  /*1a20*/  F2FP.BF16.F32.PACK_AB R24, R25, R24 ;  /* 0x000000181918723e */ /* 0x000fe200000010ff */
[----:B------:R-:W-:Y:S01]  /*1a30*/  IMAD.SHL.U32 R3, R0, 0x40, RZ ;  /* 0x0000004000037824 */ /* 0x000fe200078e00ff */
[----:B------:R-:W-:Y:S02]  /*1a40*/  F2FP.BF16.F32.PACK_AB R25, R27, R26 ;  /* 0x0000001a1b19723e */ /* 0x000fe400000010ff */
[----:B------:R-:W-:Y:S02]  /*1a50*/  ELECT P0, URZ, PT ;  /* 0x00000000003f782f */ /* 0x000fe40003800000 */
[----:B------:R-:W-:Y:S01]  /*1a60*/  LOP3.LUT R2, R2, 0x780, RZ, 0xc0, !PT ;  /* 0x0000078002027812 */ /* 0x000fe200078ec0ff */
[----:B------:R-:W-:Y:S01]  /*1a70*/  ULOP3.LUT UR21, UR21, 0x1, URZ, 0xc0, !UPT ;  /* 0x0000000115157892 */ /* 0x000fe2000f8ec03f */
[----:B------:R-:W-:Y:S01]  /*1a80*/  F2FP.BF16.F32.PACK_AB R32, R33, R32 ;  /* 0x000000202120723e */ /* 0x000fe200000010ff */
[----:B------:R-:W-:Y:S01]  /*1a90*/  UMOV UR10, UR15 ;  /* 0x0000000f000a7c82 */ /* 0x000fe20008000000 */
[----:B---3--:R-:W-:Y:S01]  /*1aa0*/  LOP3.LUT R4, R2, 0x3800, R3, 0xf8, !PT ;  /* 0x0000380002047812 */ /* 0x008fe200078ef803 */
[----:B------:R-:W-:Y:S01]  /*1ab0*/  IMAD.SHL.U32 R2, R0, 0x10, RZ ;  /* 0x0000001000027824 */ /* 0x000fe200078e00ff */
[----:B------:R-:W-:Y:S01]  /*1ac0*/  F2FP.BF16.F32.PACK_AB R26, R29, R28 ;  /* 0x0000001c1d1a723e */ /* 0x000fe200000010ff */
[----:B--2---:R-:W-:Y:S01]  /*1ad0*/  ULEA UR9, UR21, UR11, 0x6 ;  /* 0x0000000b15097291 */ /* 0x004fe2000f8e303f */
[----:B------:R-:W-:Y:S01]  /*1ae0*/  F2FP.BF16.F32.PACK_AB R27, R31, R30 ;  /* 0x0000001e1f1b723e */ /* 0x000fe200000010ff */
[----:B------:R-:W-:Y:S01]  /*1af0*/  ULEA UR8, UR21, UR20, 0xd ;  /* 0x0000001415087291 */ /* 0x000fe2000f8e683f */
[----:B------:R-:W-:-:S02]  /*1b00*/  LOP3.LUT R3, R2, 0x70, RZ, 0xc0, !PT ;  /* 0x0000007002037812 */ /* 0x000fc400078ec0ff */
[----:B------:R-:W-:Y:S02]  /*1b10*/  F2FP.BF16.F32.PACK_AB R33, R35, R34 ;  /* 0x000000222321723e */ /* 0x000fe400000010ff */
[----:B------:R-:W-:Y:S02]  /*1b20*/  LOP3.LUT R3, R3, 0x10, R0, 0x78, !PT ;  /* 0x0000001003037812 */ /* 0x000fe400078e7800 */
[----:B------:R-:W-:Y:S01]  /*1b30*/  F2FP.BF16.F32.PACK_AB R40, R41, R40 ;  /* 0x000000282928723e */ /* 0x000fe200000010ff */
[----:B------:R-:W1:Y:S02]  /*1b40*/  @!P2 SYNCS.CCTL.IV [UR20+0x6000] ;  /* 0x00600000ff00a9b1 */ /* 0x000e640008000014 */
[----:B-1----:R-:W-:Y:S01]  /*1b50*/  BAR.SYNC.DEFER_BLOCKING 0x0 ;  /* 0x0000000000007b1d */ /* 0x002fe20000010000 */
[----:B------:R-:W-:Y:S02]  /*1b60*/  LOP3.LUT R3, R4, R3, RZ, 0xfc, !PT ;  /* 0x0000000304037212 */ /* 0x000fe400078efcff */
[----:B------:R-:W-:-:S02]  /*1b70*/  F2FP.BF16.F32.PACK_AB R34, R37, R36 ;  /* 0x000000242522723e */ /* 0x000fc400000010ff */
[C---:B------:R-:W-:Y:S01]  /*1b80*/  LOP3.LUT R2, R3.reuse, 0x20, RZ, 0x3c, !PT ;  /* 0x0000002003027812 */ /* 0x040fe200078e3cff */
[C---:B------:R-:W-:Y:S01]  /*1b90*/  VIADD R0, R3.reuse, UR20 ;  /* 0x0000001403007c36 */ /* 0x040fe20008000000 */
[C---:B------:R-:W-:Y:S02]  /*1ba0*/  LOP3.LUT R4, R3.reuse, 0x40, RZ, 0x3c, !PT ;  /* 0x0000004003047812 */ /* 0x040fe400078e3cff */
[----:B------:R-:W-:Y:S01]  /*1bb0*/  LOP3.LUT R3, R3, 0x60, RZ, 0x3c, !PT ;  /* 0x0000006003037812 */ /* 0x000fe200078e3cff */
[----:B------:R-:W-:Y:S01]  /*1bc0*/  VIADD R2, R2, UR20 ;  /* 0x0000001402027c36 */ /* 0x000fe20008000000 */
[----:B------:R-:W-:Y:S01]  /*1bd0*/  F2FP.BF16.F32.PACK_AB R35, R39, R38 ;  /* 0x000000262723723e */ /* 0x000fe200000010ff */
[----:B------:R-:W-:Y:S01]  /*1be0*/  VIADD R4, R4, UR20 ;  /* 0x0000001404047c36 */ /* 0x000fe20008000000 */
[----:B------:R-:W-:Y:S01]  /*1bf0*/  F2FP.BF16.F32.PACK_AB R41, R43, R42 ;  /* 0x0000002a2b29723e */ /* 0x000fe200000010ff */
[----:B------:R-:W-:Y:S01]  /*1c00*/  VIADD R3, R3, UR20 ;  /* 0x0000001403037c36 */ /* 0x000fe20008000000 */
[----:B------:R-:W-:-:S02]  /*1c10*/  F2FP.BF16.F32.PACK_AB R48, R49, R48 ;  /* 0x000000303130723e */ /* 0x000fc400000010ff */
[----:B------:R-:W-:Y:S02]  /*1c20*/  F2FP.BF16.F32.PACK_AB R42, R45, R44 ;  /* 0x0000002c2d2a723e */ /* 0x000fe400000010ff */
[----:B------:R-:W-:Y:S02]  /*1c30*/  F2FP.BF16.F32.PACK_AB R43, R47, R46 ;  /* 0x0000002e2f2b723e */ /* 0x000fe400000010ff */
[----:B------:R-:W-:Y:S02]  /*1c40*/  F2FP.BF16.F32.PACK_AB R49, R51, R50 ;  /* 0x000000323331723e */ /* 0x000fe400000010ff */
[----:B------:R-:W-:Y:S01]  /*1c50*/  F2FP.BF16.F32.PACK_AB R50, R53, R52 ;  /* 0x000000343532723e */ /* 0x000fe200000010ff */
[----:B------:R-:W1:Y:S01]  /*1c60*/  @!P2 SYNCS.CCTL.IV [UR20+0x6008] ;  /* 0x00600800ff00a9b1 */ /* 0x000e620008000014 */
[----:B------:R-:W-:Y:S01]  /*1c70*/  F2FP.BF16.F32.PACK_AB R51, R55, R54 ;  /* 0x000000363733723e */ /* 0x000fe200000010ff */
[----:B-1----:R-:W-:Y:S01]  /*1c80*/  STSM.16.M88.4 [R0], R24 ;  /* 0x0000001800007844 */ /* 0x002fe20000000200 */
[----:B------:R-:W-:-:S03]  /*1c90*/  ISETP.LT.U32.AND P0, PT, R6, 0x40, P0 ;  /* 0x000000400600780c */ /* 0x000fc60000701070 */
[----:B------:R-:W-:Y:S04]  /*1ca0*/  STSM.16.M88.4 [R2], R32 ;  /* 0x0000002002007844 */ /* 0x000fe80000000200 */
[----:B------:R-:W-:Y:S04]  /*1cb0*/  STSM.16.M88.4 [R4], R40 ;  /* 0x0000002804007844 */ /* 0x000fe80000000200 */
[----:B------:R-:W-:Y:S02]  /*1cc0*/  STSM.16.M88.4 [R3], R48 ;  /* 0x0000003003007844 */ /* 0x000fe40000000200 */
[----:B------:R-:W-:Y:S01]  /*1cd0*/  VOTEU.ANY UP0, P0 ;  /* 0x00000000003f7886 */ /* 0x000fe20000000100 */
[----:B------:R-:W-:Y:S01]  /*1ce0*/  VOTEU.ANY UP1, P0 ;  /* 0x00000000003f7886 */ /* 0x000fe20000020100 */
[----:B------:R1:W-:Y:S06]  /*1cf0*/  MEMBAR.ALL.CTA ;  /* 0x0000000000007992 */ /* 0x0003ec0000008000 */
[----:B-1----:R-:W1:Y:S01]  /*1d00*/  FENCE.VIEW.ASYNC.S ;  /* 0x00000000000073c6 */ /* 0x002e620000000000 */
[----:B------:R-:W-:Y:S01]  /*1d10*/  @UP0 UMOV UR6, UR26 ;  /* 0x0000001a00060c82 */ /* 0x000fe20008000000 */
[----:B------:R-:W-:Y:S01]  /*1d20*/  @UP0 UMOV UR7, UR27 ;  /* 0x0000001b00070c82 */ /* 0x000fe20008000000 */
[----:B-1----:R-:W-:Y:S06]  /*1d30*/  BAR.SYNC.DEFER_BLOCKING 0x0 ;  /* 0x0000000000007b1d */ /* 0x002fec0000010000 */
[----:B------:R1:W-:Y:S01]  /*1d40*/  @UP1 UTMASTG.2D [UR8], [UR6] ;  /* 0x00000008060013b5 */ /* 0x0003e20008008000 */
[----:B------:R0:W-:Y:S01]  /*1d50*/  UTMACMDFLUSH ;  /* 0x00000000000079b7 */ /* 0x0001e20000000000 */
[----:B------:R-:W-:-:S04]  /*1d60*/  DEPBAR.LE SB0, 0x0 ;  /* 0x000080000000791a */ /* 0x000fc80000000000 */
[----:B------:R-:W-:Y:S06]  /*1d70*/  BAR.SYNC.DEFER_BLOCKING 0x0 ;  /* 0x0000000000007b1d */ /* 0x000fec0000010000 */
[----:B-1----:R-:W-:Y:S05]  /*1d80*/  EXIT ;  /* 0x000000000000794d */ /* 0x002fea0003800000 */
.L_x_48:
[----:B------:R-:W1:Y:S02]  /*1d90*/  SYNCS.PHASECHK.TRANS64.TRYWAIT P0, [UR18+0x6000], R2 ;  /* 0x00600002ff0075a7 */ /* 0x000e640008000152 */
[----:B-1----:R-:W-:Y:S05]  /*1da0*/  @!P0 BRA `(.L_x_48) ;  /* 0xfffffffc00f88947 */ /* 0x002fea000383ffff */
[----:B------:R-:W-:Y:S05]  /*1db0*/  BRA `(.L_x_50) ;  /* 0xfffffff800987947 */ /* 0x000fea000383ffff */
.L_x_51:
[----:B------:R-:W-:-:S00]  /*1dc0*/  BRA `(.L_x_51) ;  /* 0xfffffffc00fc7947 */ /* 0x000fc0000383ffff */
[----:B------:R-:W-:-:S00]  /*1dd0*/  NOP ;  /* 0x0000000000007918 */ /* 0x000fc00000000000 */
        /* <DEDUP_REMOVED lines=10> */
.L_x_52:


//--------------------- .nv.shared.gluon_wgmma    --------------------------
	.section	.nv.shared.gluon_wgmma,"aw",@nobits
	.sectionflags	@""
	.align	16
	.zero		1024


//--------------------- .nv.shared.reserved.0     --------------------------
	.section	.nv.shared.reserved.0,"aw",@nobits
	.weak		__nv_reservedSMEM_offset_0_alias
	.size		__nv_reservedSMEM_offset_0_alias, 0, 0
	.other		__nv_reservedSMEM_offset_0_alias,@"STO_CUDA_RESERVED_SHARED STV_DEFAULT"
__nv_reservedSMEM_offset_0_alias:
	.zero		0


//--------------------- .nv.constant0.gluon_wgmma --------------------------
	.section	.nv.constant0.gluon_wgmma,"a",@progbits
	.sectionflags	@""
	.align	4
.nv.constant0.gluon_wgmma:
	.zero		608


//--------------------- SYMBOLS --------------------------

	.type		.nv.reservedSmem.offset0,@object
	.size		.nv.reservedSmem.offset0,0x4
